	.target	sm_80

	.elftype	@"ET_EXEC"


//--------------------- .note.nv.tkinfo           --------------------------
	.section	.note.nv.tkinfo,"",@"SHT_NOTE"
	.sectionflags	@"SHF_NOTE_NV_TKINFO"
	.tkinfo
        /*0018*/ 	.word	0x00000002
        /*0030*/ 	.string	""
        /*0030*/ 	.string	"ptxas"
        /*0030*/ 	.string	"Cuda compilation tools, release 13.0, V13.0.88"
        /*0030*/ 	.string	"Build cuda_13.0.r13.0/compiler.36424714_0"
        /*0030*/ 	.string	"-v  -suppress-debug-info  -lineinfo  -arch sm_80 "



//--------------------- .note.nv.cuinfo           --------------------------
	.section	.note.nv.cuinfo,"",@"SHT_NOTE"
	.sectionflags	@"SHF_NOTE_NV_CUINFO"
        /*0018*/ 	.short	0x0002
        /*001a*/ 	.short	0x0050
        /*001c*/ 	.short	0x0082
	.zero		2


//--------------------- .nv.info                  --------------------------
	.section	.nv.info,"",@"SHT_CUDA_INFO"
	.align	4


	//----- nvinfo : EIATTR_REGCOUNT
	.align		4
        /*0000*/ 	.byte	0x04, 0x2f
        /*0002*/ 	.short	(.L_2 - .L_1)
	.align		4
.L_1:
        /*0004*/ 	.word	index@(attn_fwd)
        /*0008*/ 	.word	0x000000f0


	//----- nvinfo : EIATTR_FRAME_SIZE
	.align		4
.L_2:
        /*000c*/ 	.byte	0x04, 0x11
        /*000e*/ 	.short	(.L_4 - .L_3)
	.align		4
.L_3:
        /*0010*/ 	.word	index@(attn_fwd)
        /*0014*/ 	.word	0x00000000


	//----- nvinfo : EIATTR_MIN_STACK_SIZE
	.align		4
.L_4:
        /*0018*/ 	.byte	0x04, 0x12
        /*001a*/ 	.short	(.L_6 - .L_5)
	.align		4
.L_5:
        /*001c*/ 	.word	index@(attn_fwd)
        /*0020*/ 	.word	0x00000000
.L_6:


//--------------------- .nv.info.attn_fwd         --------------------------
	.section	.nv.info.attn_fwd,"",@"SHT_CUDA_INFO"
	.sectionflags	@""
	.align	4


	//----- nvinfo : EIATTR_CUDA_API_VERSION
	.align		4
        /*0000*/ 	.byte	0x04, 0x37
        /*0002*/ 	.short	(.L_8 - .L_7)
.L_7:
        /*0004*/ 	.word	0x00000082


	//----- nvinfo : EIATTR_SW2861232_WAR
	.align		4
.L_8:
        /*0008*/ 	.byte	0x01, 0x35
	.zero		2


	//----- nvinfo : EIATTR_PARAM_CBANK
	.align		4
        /*000c*/ 	.byte	0x04, 0x0a
        /*000e*/ 	.short	(.L_10 - .L_9)
	.align		4
.L_9:
        /*0010*/ 	.word	index@(.nv.constant0.attn_fwd)
        /*0014*/ 	.short	0x0160
        /*0016*/ 	.short	0x0088


	//----- nvinfo : EIATTR_CBANK_PARAM_SIZE
	.align		4
.L_10:
        /*0018*/ 	.byte	0x03, 0x19
        /*001a*/ 	.short	0x0088


	//----- nvinfo : EIATTR_KPARAM_INFO
	.align		4
        /*001c*/ 	.byte	0x04, 0x17
        /*001e*/ 	.short	(.L_12 - .L_11)
.L_11:
        /*0020*/ 	.word	0x00000000
        /*0024*/ 	.short	0x0019
        /*0026*/ 	.short	0x0080
        /*0028*/ 	.byte	0x00, 0xf4, 0x21, 0x00


	//----- nvinfo : EIATTR_KPARAM_INFO
	.align		4
.L_12:
        /*002c*/ 	.byte	0x04, 0x17
        /*002e*/ 	.short	(.L_14 - .L_13)
.L_13:
        /*0030*/ 	.word	0x00000000
        /*0034*/ 	.short	0x0018
        /*0036*/ 	.short	0x0078
        /*0038*/ 	.byte	0x00, 0xf4, 0x21, 0x00


	//----- nvinfo : EIATTR_KPARAM_INFO
	.align		4
.L_14:
        /*003c*/ 	.byte	0x04, 0x17
        /*003e*/ 	.short	(.L_16 - .L_15)
.L_15:
        /*0040*/ 	.word	0x00000000
        /*0044*/ 	.short	0x0017
        /*0046*/ 	.short	0x0070
        /*0048*/ 	.byte	0x00, 0xf0, 0x11, 0x00


	//----- nvinfo : EIATTR_KPARAM_INFO
	.align		4
.L_16:
        /*004c*/ 	.byte	0x04, 0x17
        /*004e*/ 	.short	(.L_18 - .L_17)
.L_17:
        /*0050*/ 	.word	0x00000000
        /*0054*/ 	.short	0x0016
        /*0056*/ 	.short	0x006c
        /*0058*/ 	.byte	0x00, 0xf0, 0x11, 0x00


	//----- nvinfo : EIATTR_KPARAM_INFO
	.align		4
.L_18:
        /*005c*/ 	.byte	0x04, 0x17
        /*005e*/ 	.short	(.L_20 - .L_19)
.L_19:
        /*0060*/ 	.word	0x00000000
        /*0064*/ 	.short	0x0015
        /*0066*/ 	.short	0x0068
        /*0068*/ 	.byte	0x00, 0xf0, 0x11, 0x00


	//----- nvinfo : EIATTR_KPARAM_INFO
	.align		4
.L_20:
        /*006c*/ 	.byte	0x04, 0x17
        /*006e*/ 	.short	(.L_22 - .L_21)
.L_21:
        /*0070*/ 	.word	0x00000000
        /*0074*/ 	.short	0x0014
        /*0076*/ 	.short	0x0064
        /*0078*/ 	.byte	0x00, 0xf0, 0x11, 0x00


	//----- nvinfo : EIATTR_KPARAM_INFO
	.align		4
.L_22:
        /*007c*/ 	.byte	0x04, 0x17
        /*007e*/ 	.short	(.L_24 - .L_23)
.L_23:
        /*0080*/ 	.word	0x00000000
        /*0084*/ 	.short	0x0013
        /*0086*/ 	.short	0x0060
        /*0088*/ 	.byte	0x00, 0xf0, 0x11, 0x00


	//----- nvinfo : EIATTR_KPARAM_INFO
	.align		4
.L_24:
        /*008c*/ 	.byte	0x04, 0x17
        /*008e*/ 	.short	(.L_26 - .L_25)
.L_25:
        /*0090*/ 	.word	0x00000000
        /*0094*/ 	.short	0x0012
        /*0096*/ 	.short	0x005c
        /*0098*/ 	.byte	0x00, 0xf0, 0x11, 0x00


	//----- nvinfo : EIATTR_KPARAM_INFO
	.align		4
.L_26:
        /*009c*/ 	.byte	0x04, 0x17
        /*009e*/ 	.short	(.L_28 - .L_27)
.L_27:
        /*00a0*/ 	.word	0x00000000
        /*00a4*/ 	.short	0x0011
        /*00a6*/ 	.short	0x0058
        /*00a8*/ 	.byte	0x00, 0xf0, 0x11, 0x00


	//----- nvinfo : EIATTR_KPARAM_INFO
	.align		4
.L_28:
        /*00ac*/ 	.byte	0x04, 0x17
        /*00ae*/ 	.short	(.L_30 - .L_29)
.L_29:
        /*00b0*/ 	.word	0x00000000
        /*00b4*/ 	.short	0x0010
        /*00b6*/ 	.short	0x0054
        /*00b8*/ 	.byte	0x00, 0xf0, 0x11, 0x00


	//----- nvinfo : EIATTR_KPARAM_INFO
	.align		4
.L_30:
        /*00bc*/ 	.byte	0x04, 0x17
        /*00be*/ 	.short	(.L_32 - .L_31)
.L_31:
        /*00c0*/ 	.word	0x00000000
        /*00c4*/ 	.short	0x000f
        /*00c6*/ 	.short	0x0050
        /*00c8*/ 	.byte	0x00, 0xf0, 0x11, 0x00


	//----- nvinfo : EIATTR_KPARAM_INFO
	.align		4
.L_32:
        /*00cc*/ 	.byte	0x04, 0x17
        /*00ce*/ 	.short	(.L_34 - .L_33)
.L_33:
        /*00d0*/ 	.word	0x00000000
        /*00d4*/ 	.short	0x000e
        /*00d6*/ 	.short	0x004c
        /*00d8*/ 	.byte	0x00, 0xf0, 0x11, 0x00


	//----- nvinfo : EIATTR_KPARAM_INFO
	.align		4
.L_34:
        /*00dc*/ 	.byte	0x04, 0x17
        /*00de*/ 	.short	(.L_36 - .L_35)
.L_35:
        /*00e0*/ 	.word	0x00000000
        /*00e4*/ 	.short	0x000d
        /*00e6*/ 	.short	0x0048
        /*00e8*/ 	.byte	0x00, 0xf0, 0x11, 0x00


	//----- nvinfo : EIATTR_KPARAM_INFO
	.align		4
.L_36:
        /*00ec*/ 	.byte	0x04, 0x17
        /*00ee*/ 	.short	(.L_38 - .L_37)
.L_37:
        /*00f0*/ 	.word	0x00000000
        /*00f4*/ 	.short	0x000c
        /*00f6*/ 	.short	0x0044
        /*00f8*/ 	.byte	0x00, 0xf0, 0x11, 0x00


	//----- nvinfo : EIATTR_KPARAM_INFO
	.align		4
.L_38:
        /*00fc*/ 	.byte	0x04, 0x17
        /*00fe*/ 	.short	(.L_40 - .L_39)
.L_39:
        /*0100*/ 	.word	0x00000000
        /*0104*/ 	.short	0x000b
        /*0106*/ 	.short	0x0040
        /*0108*/ 	.byte	0x00, 0xf0, 0x11, 0x00


	//----- nvinfo : EIATTR_KPARAM_INFO
	.align		4
.L_40:
        /*010c*/ 	.byte	0x04, 0x17
        /*010e*/ 	.short	(.L_42 - .L_41)
.L_41:
        /*0110*/ 	.word	0x00000000
        /*0114*/ 	.short	0x000a
        /*0116*/ 	.short	0x003c
        /*0118*/ 	.byte	0x00, 0xf0, 0x11, 0x00


	//----- nvinfo : EIATTR_KPARAM_INFO
	.align		4
.L_42:
        /*011c*/ 	.byte	0x04, 0x17
        /*011e*/ 	.short	(.L_44 - .L_43)
.L_43:
        /*0120*/ 	.word	0x00000000
        /*0124*/ 	.short	0x0009
        /*0126*/ 	.short	0x0038
        /*0128*/ 	.byte	0x00, 0xf0, 0x11, 0x00


	//----- nvinfo : EIATTR_KPARAM_INFO
	.align		4
.L_44:
        /*012c*/ 	.byte	0x04, 0x17
        /*012e*/ 	.short	(.L_46 - .L_45)
.L_45:
        /*0130*/ 	.word	0x00000000
        /*0134*/ 	.short	0x0008
        /*0136*/ 	.short	0x0034
        /*0138*/ 	.byte	0x00, 0xf0, 0x11, 0x00


	//----- nvinfo : EIATTR_KPARAM_INFO
	.align		4
.L_46:
        /*013c*/ 	.byte	0x04, 0x17
        /*013e*/ 	.short	(.L_48 - .L_47)
.L_47:
        /*0140*/ 	.word	0x00000000
        /*0144*/ 	.short	0x0007
        /*0146*/ 	.short	0x0030
        /*0148*/ 	.byte	0x00, 0xf0, 0x11, 0x00


	//----- nvinfo : EIATTR_KPARAM_INFO
	.align		4
.L_48:
        /*014c*/ 	.byte	0x04, 0x17
        /*014e*/ 	.short	(.L_50 - .L_49)
.L_49:
        /*0150*/ 	.word	0x00000000
        /*0154*/ 	.short	0x0006
        /*0156*/ 	.short	0x002c
        /*0158*/ 	.byte	0x00, 0xf0, 0x11, 0x00


	//----- nvinfo : EIATTR_KPARAM_INFO
	.align		4
.L_50:
        /*015c*/ 	.byte	0x04, 0x17
        /*015e*/ 	.short	(.L_52 - .L_51)
.L_51:
        /*0160*/ 	.word	0x00000000
        /*0164*/ 	.short	0x0005
        /*0166*/ 	.short	0x0028
        /*0168*/ 	.byte	0x00, 0xf0, 0x11, 0x00


	//----- nvinfo : EIATTR_KPARAM_INFO
	.align		4
.L_52:
        /*016c*/ 	.byte	0x04, 0x17
        /*016e*/ 	.short	(.L_54 - .L_53)
.L_53:
        /*0170*/ 	.word	0x00000000
        /*0174*/ 	.short	0x0004
        /*0176*/ 	.short	0x0020
        /*0178*/ 	.byte	0x00, 0xf4, 0x21, 0x00


	//----- nvinfo : EIATTR_KPARAM_INFO
	.align		4
.L_54:
        /*017c*/ 	.byte	0x04, 0x17
        /*017e*/ 	.short	(.L_56 - .L_55)
.L_55:
        /*0180*/ 	.word	0x00000000
        /*0184*/ 	.short	0x0003
        /*0186*/ 	.short	0x0018
        /*0188*/ 	.byte	0x00, 0xf4, 0x21, 0x00


	//----- nvinfo : EIATTR_KPARAM_INFO
	.align		4
.L_56:
        /*018c*/ 	.byte	0x04, 0x17
        /*018e*/ 	.short	(.L_58 - .L_57)
.L_57:
        /*0190*/ 	.word	0x00000000
        /*0194*/ 	.short	0x0002
        /*0196*/ 	.short	0x0010
        /*0198*/ 	.byte	0x00, 0xf4, 0x21, 0x00


	//----- nvinfo : EIATTR_KPARAM_INFO
	.align		4
.L_58:
        /*019c*/ 	.byte	0x04, 0x17
        /*019e*/ 	.short	(.L_60 - .L_59)
.L_59:
        /*01a0*/ 	.word	0x00000000
        /*01a4*/ 	.short	0x0001
        /*01a6*/ 	.short	0x0008
        /*01a8*/ 	.byte	0x00, 0xf4, 0x21, 0x00


	//----- nvinfo : EIATTR_KPARAM_INFO
	.align		4
.L_60:
        /*01ac*/ 	.byte	0x04, 0x17
        /*01ae*/ 	.short	(.L_62 - .L_61)
.L_61:
        /*01b0*/ 	.word	0x00000000
        /*01b4*/ 	.short	0x0000
        /*01b6*/ 	.short	0x0000
        /*01b8*/ 	.byte	0x00, 0xf4, 0x21, 0x00


	//----- nvinfo : EIATTR_MAXREG_COUNT
	.align		4
.L_62:
        /*01bc*/ 	.byte	0x03, 0x1b
        /*01be*/ 	.short	0x00ff


	//----- nvinfo : EIATTR_NUM_BARRIERS
	.align		4
        /*01c0*/ 	.byte	0x02, 0x4c
        /*01c2*/ 	.byte	0x01
	.zero		1


	//----- nvinfo : EIATTR_MERCURY_ISA_VERSION
	.align		4
        /*01c4*/ 	.byte	0x03, 0x5f
        /*01c6*/ 	.short	0x0000


	//----- nvinfo : EIATTR_COOP_GROUP_MASK_REGIDS
	.align		4
        /*01c8*/ 	.byte	0x04, 0x29
        /*01ca*/ 	.short	(.L_64 - .L_63)


	//   ....[0]....
.L_63:
        /*01cc*/ 	.word	0xffffffff


	//   ....[1]....
        /*01d0*/ 	.word	0xffffffff


	//   ....[2]....
        /*01d4*/ 	.word	0xffffffff


	//   ....[3]....
        /*01d8*/ 	.word	0xffffffff


	//   ....[4]....
        /*01dc*/ 	.word	0xffffffff


	//   ....[5]....
        /*01e0*/ 	.word	0xffffffff


	//   ....[6]....
        /*01e4*/ 	.word	0xffffffff


	//   ....[7]....
        /*01e8*/ 	.word	0xffffffff


	//----- nvinfo : EIATTR_COOP_GROUP_INSTR_OFFSETS
	.align		4
.L_64:
        /*01ec*/ 	.byte	0x04, 0x28
        /*01ee*/ 	.short	(.L_66 - .L_65)


	//   ....[0]....
.L_65:
        /*01f0*/ 	.word	0x000020d0


	//   ....[1]....
        /*01f4*/ 	.word	0x00002400


	//   ....[2]....
        /*01f8*/ 	.word	0x00002ae0


	//   ....[3]....
        /*01fc*/ 	.word	0x00002b00


	//   ....[4]....
        /*0200*/ 	.word	0x00003fa0


	//   ....[5]....
        /*0204*/ 	.word	0x00003fb0


	//   ....[6]....
        /*0208*/ 	.word	0x00004040


	//   ....[7]....
        /*020c*/ 	.word	0x00004050


	//----- nvinfo : EIATTR_EXIT_INSTR_OFFSETS
	.align		4
.L_66:
        /*0210*/ 	.byte	0x04, 0x1c
        /*0212*/ 	.short	(.L_68 - .L_67)


	//   ....[0]....
.L_67:
        /*0214*/ 	.word	0x00004b90


	//   ....[1]....
        /*0218*/ 	.word	0x00004c30


	//----- nvinfo : EIATTR_REQNTID
	.align		4
.L_68:
        /*021c*/ 	.byte	0x04, 0x10
        /*021e*/ 	.short	(.L_70 - .L_69)
.L_69:
        /*0220*/ 	.word	0x00000080
        /*0224*/ 	.word	0x00000001
        /*0228*/ 	.word	0x00000001
.L_70:


//--------------------- .nv.callgraph             --------------------------
	.section	.nv.callgraph,"",@"SHT_CUDA_CALLGRAPH"
	.align	4
	.sectionentsize	8
	.align		4
        /*0000*/ 	.word	0x00000000
	.align		4
        /*0004*/ 	.word	0xffffffff
	.align		4
        /*0008*/ 	.word	0x00000000
	.align		4
        /*000c*/ 	.word	0xfffffffe
	.align		4
        /*0010*/ 	.word	0x00000000
	.align		4
        /*0014*/ 	.word	0xfffffffd
	.align		4
        /*0018*/ 	.word	0x00000000
	.align		4
        /*001c*/ 	.word	0xfffffffc


//--------------------- .nv.rel.action            --------------------------
	.section	.nv.rel.action,"",@"SHT_CUDA_RELOCINFO"
	.align	8
	.sectionentsize	8
        /*0000*/ 	.byte	0x73, 0x00, 0x00, 0x00, 0x00, 0x00, 0x00, 0x00, 0x00, 0x00, 0x00, 0x11, 0x25, 0x00, 0x05, 0x36


//--------------------- .nv.constant4             --------------------------
	.section	.nv.constant4,"a",@progbits
	.align	8
	.align		8
.nv.constant4:
        /*0000*/ 	.dword	_$_str


//--------------------- .nv.constant0.attn_fwd    --------------------------
	.section	.nv.constant0.attn_fwd,"a",@progbits
	.sectionflags	@""
	.align	4
.nv.constant0.attn_fwd:
	.zero		488


//--------------------- .text.attn_fwd            --------------------------
	.section	.text.attn_fwd,"ax",@progbits
	.sectioninfo	@"SHI_REGISTERS=240"
	.align	128
        .global         attn_fwd
        .type           attn_fwd,@function
        .size           attn_fwd,(.L_x_3 - attn_fwd)
        .other          attn_fwd,@"STO_CUDA_ENTRY STV_DEFAULT"
attn_fwd:
.text.attn_fwd:
[----:B------:R-:W-:Y:S02]  /*0000*/  IMAD.MOV.U32 R1, RZ, RZ, c[0x0][0x28] ;  /* 0x00000a00ff017624 */ /* 0x000fe400078e00ff */
[----:B------:R-:W0:Y:S01]  /*0010*/  S2R R7, SR_CTAID.X ;  /* 0x0000000000077919 */ /* 0x000e220000002500 */
[----:B------:R-:W-:Y:S01]  /*0020*/  IMAD.MOV.U32 R10, RZ, RZ, c[0x0][0x198] ;  /* 0x00006600ff0a7624 */ /* 0x000fe200078e00ff */
[----:B------:R-:W-:Y:S02]  /*0030*/  ULDC.64 UR6, c[0x0][0x118] ;  /* 0x0000460000067ab9 */ /* 0x000fe40000000a00 */
[----:B------:R-:W1:Y:S04]  /*0040*/  S2R R0, SR_TID.X ;  /* 0x0000000000007919 */ /* 0x000e680000002100 */
[----:B------:R-:W2:Y:S01]  /*0050*/  S2R R2, SR_CTAID.Y ;  /* 0x0000000000027919 */ /* 0x000ea20000002600 */
[----:B0-----:R-:W-:Y:S01]  /*0060*/  IMAD.SHL.U32 R7, R7, 0x20, RZ ;  /* 0x0000002007077824 */ /* 0x001fe200078e00ff */
[----:B-1----:R-:W-:-:S04]  /*0070*/  SHF.R.U32.HI R4, RZ, 0x5, R0 ;  /* 0x00000005ff047819 */ /* 0x002fc80000011600 */
[----:B------:R-:W-:Y:S02]  /*0080*/  LOP3.LUT R3, R7, 0x1f, R0, 0xf8, !PT ;  /* 0x0000001f07037812 */ /* 0x000fe400078ef800 */
[----:B------:R-:W-:Y:S01]  /*0090*/  SGXT.U32 R4, R4, 0x2 ;  /* 0x000000020404781a */ /* 0x000fe20000000000 */
[----:B--2---:R-:W-:Y:S02]  /*00a0*/  IMAD R5, R2, c[0x0][0x190], RZ ;  /* 0x0000640002057a24 */ /* 0x004fe400078e02ff */
[----:B------:R-:W-:Y:S02]  /*00b0*/  IMAD R8, R3, c[0x0][0x194], RZ ;  /* 0x0000650003087a24 */ /* 0x000fe400078e02ff */
[----:B------:R-:W-:Y:S02]  /*00c0*/  IMAD R11, R4, c[0x0][0x198], RZ ;  /* 0x00006600040b7a24 */ /* 0x000fe400078e02ff */
[----:B------:R-:W-:Y:S02]  /*00d0*/  IMAD.SHL.U32 R6, R5, 0x2, RZ ;  /* 0x0000000205067824 */ /* 0x000fe400078e00ff */
[----:B------:R-:W-:-:S02]  /*00e0*/  IMAD.SHL.U32 R9, R8, 0x2, RZ ;  /* 0x0000000208097824 */ /* 0x000fc400078e00ff */
[----:B------:R-:W-:Y:S02]  /*00f0*/  IMAD R13, R10, 0x4, R11 ;  /* 0x000000040a0d7824 */ /* 0x000fe400078e020b */
[----:B------:R-:W-:Y:S01]  /*0100*/  IMAD.HI R5, R5, 0x2, RZ ;  /* 0x0000000205057827 */ /* 0x000fe200078e02ff */
[----:B------:R-:W-:-:S03]  /*0110*/  IADD3 R14, P0, P1, R9, c[0x0][0x160], R6 ;  /* 0x00005800090e7a10 */ /* 0x000fc6000791e006 */
[----:B------:R-:W-:-:S04]  /*0120*/  IMAD.HI R8, R8, 0x2, RZ ;  /* 0x0000000208087827 */ /* 0x000fc800078e02ff */
[----:B------:R-:W-:Y:S01]  /*0130*/  IMAD R6, R10, 0x4, R13 ;  /* 0x000000040a067824 */ /* 0x000fe200078e020d */
[----:B------:R-:W-:Y:S02]  /*0140*/  IADD3.X R16, R8, c[0x0][0x164], R5, P0, P1 ;  /* 0x0000590008107a10 */ /* 0x000fe400007e2405 */
[-C--:B------:R-:W-:Y:S01]  /*0150*/  LEA R8, P0, R11, R14.reuse, 0x1 ;  /* 0x0000000e0b087211 */ /* 0x080fe200078008ff */
[----:B------:R-:W-:Y:S01]  /*0160*/  IMAD R5, R10, 0x4, R6 ;  /* 0x000000040a057824 */ /* 0x000fe200078e0206 */
[-C--:B------:R-:W-:Y:S02]  /*0170*/  LEA R10, P1, R13, R14.reuse, 0x1 ;  /* 0x0000000e0d0a7211 */ /* 0x080fe400078208ff */
[-C--:B------:R-:W-:Y:S02]  /*0180*/  LEA R12, P2, R6, R14.reuse, 0x1 ;  /* 0x0000000e060c7211 */ /* 0x080fe400078408ff */
[----:B------:R-:W-:Y:S02]  /*0190*/  LEA R14, P3, R5, R14, 0x1 ;  /* 0x0000000e050e7211 */ /* 0x000fe400078608ff */
[----:B------:R-:W-:-:S02]  /*01a0*/  LEA.HI.X.SX32 R9, R11, R16, 0x1, P0 ;  /* 0x000000100b097211 */ /* 0x000fc400000f0eff */
[-C--:B------:R-:W-:Y:S02]  /*01b0*/  LEA.HI.X.SX32 R11, R13, R16.reuse, 0x1, P1 ;  /* 0x000000100d0b7211 */ /* 0x080fe400008f0eff */
[-C--:B------:R-:W-:Y:S01]  /*01c0*/  LEA.HI.X.SX32 R13, R6, R16.reuse, 0x1, P2 ;  /* 0x00000010060d7211 */ /* 0x080fe200010f0eff */
[----:B------:R0:W2:Y:S01]  /*01d0*/  LDG.E.U16 R17, [R8.64] ;  /* 0x0000000608117981 */ /* 0x0000a2000c1e1500 */
[----:B------:R-:W-:-:S03]  /*01e0*/  LEA.HI.X.SX32 R15, R5, R16, 0x1, P3 ;  /* 0x00000010050f7211 */ /* 0x000fc600018f0eff */
[----:B------:R1:W3:Y:S04]  /*01f0*/  LDG.E.U16 R11, [R10.64] ;  /* 0x000000060a0b7981 */ /* 0x0002e8000c1e1500 */
[----:B------:R4:W5:Y:S04]  /*0200*/  LDG.E.U16 R13, [R12.64] ;  /* 0x000000060c0d7981 */ /* 0x000968000c1e1500 */
[----:B------:R-:W3:Y:S01]  /*0210*/  LDG.E.U16 R14, [R14.64] ;  /* 0x000000060e0e7981 */ /* 0x000ee2000c1e1500 */
[----:B------:R-:W-:Y:S01]  /*0220*/  SHF.R.S32.HI R6, RZ, 0x6, R0 ;  /* 0x00000006ff067819 */ /* 0x000fe20000011400 */
[----:B------:R-:W-:-:S03]  /*0230*/  IMAD.SHL.U32 R5, R0, 0x2, RZ ;  /* 0x0000000200057824 */ /* 0x000fc600078e00ff */
[----:B------:R-:W-:-:S04]  /*0240*/  SGXT R6, R6, 0x1 ;  /* 0x000000010606781a */ /* 0x000fc80000000200 */
[----:B------:R-:W-:-:S04]  /*0250*/  LOP3.LUT R6, R6, 0x90, RZ, 0xc0, !PT ;  /* 0x0000009006067812 */ /* 0x000fc800078ec0ff */
[----:B------:R-:W-:-:S04]  /*0260*/  LOP3.LUT R6, R6, 0x7e, R5, 0x78, !PT ;  /* 0x0000007e06067812 */ /* 0x000fc800078e7805 */
[----:B------:R-:W-:Y:S02]  /*0270*/  LOP3.LUT R16, R6, 0x20, RZ, 0x3c, !PT ;  /* 0x0000002006107812 */ /* 0x000fe400078e3cff */
[----:B0-----:R-:W-:-:S04]  /*0280*/  IADD3 R9, R7, 0x20, RZ ;  /* 0x0000002007097810 */ /* 0x001fc80007ffe0ff */
[----:B------:R-:W-:Y:S01]  /*0290*/  ISETP.GE.AND P0, PT, R9, 0x1, PT ;  /* 0x000000010900780c */ /* 0x000fe20003f06270 */
[----:B------:R-:W-:Y:S01]  /*02a0*/  IMAD.MOV.U32 R88, RZ, RZ, -0x800000 ;  /* 0xff800000ff587424 */ /* 0x000fe200078e00ff */
[----:B------:R-:W-:Y:S01]  /*02b0*/  CS2R R64, SRZ ;  /* 0x0000000000407805 */ /* 0x000fe2000001ff00 */
[----:B-1----:R-:W-:Y:S01]  /*02c0*/  IMAD.MOV.U32 R10, RZ, RZ, 0x3f800000 ;  /* 0x3f800000ff0a7424 */ /* 0x002fe200078e00ff */
[----:B------:R-:W-:Y:S01]  /*02d0*/  CS2R R66, SRZ ;  /* 0x0000000000427805 */ /* 0x000fe2000001ff00 */
[----:B------:R-:W-:Y:S01]  /*02e0*/  IMAD.MOV.U32 R29, RZ, RZ, 0x3f800000 ;  /* 0x3f800000ff1d7424 */ /* 0x000fe200078e00ff */
[----:B------:R-:W-:Y:S01]  /*02f0*/  CS2R R60, SRZ ;  /* 0x00000000003c7805 */ /* 0x000fe2000001ff00 */
[----:B------:R-:W-:Y:S01]  /*0300*/  IMAD.MOV.U32 R89, RZ, RZ, -0x800000 ;  /* 0xff800000ff597424 */ /* 0x000fe200078e00ff */
[----:B------:R-:W-:Y:S01]  /*0310*/  CS2R R62, SRZ ;  /* 0x00000000003e7805 */ /* 0x000fe2000001ff00 */
[C---:B----4-:R-:W-:Y:S01]  /*0320*/  IMAD.SHL.U32 R12, R0.reuse, 0x8, RZ ;  /* 0x00000008000c7824 */ /* 0x050fe200078e00ff */
[----:B--2---:R-:W-:Y:S04]  /*0330*/  STS.U16 [R6+0x1000], R17 ;  /* 0x0010001106007388 */ /* 0x004fe80000000400 */
[----:B-----5:R0:W-:Y:S04]  /*0340*/  STS.U16 [R6+0x1200], R13 ;  /* 0x0012000d06007388 */ /* 0x0201e80000000400 */
[----:B---3--:R-:W-:Y:S04]  /*0350*/  STS.U16 [R16+0x1300], R14 ;  /* 0x0013000e10007388 */ /* 0x008fe80000000400 */
[----:B------:R1:W-:Y:S01]  /*0360*/  STS.U16 [R16+0x1100], R11 ;  /* 0x0011000b10007388 */ /* 0x0003e20000000400 */
[----:B0-----:R-:W-:-:S02]  /*0370*/  LOP3.LUT R13, R0, 0x10, RZ, 0xc0, !PT ;  /* 0x00000010000d7812 */ /* 0x001fc400078ec0ff */
[----:B-1----:R-:W-:Y:S01]  /*0380*/  LOP3.LUT R11, R0, 0x20, RZ, 0xc0, !PT ;  /* 0x00000020000b7812 */ /* 0x002fe200078ec0ff */
[----:B------:R-:W-:Y:S05]  /*0390*/  @!P0 BRA `(.L_x_0) ;  /* 0x00003df000008947 */ /* 0x000fea0003800000 */
[----:B------:R-:W-:Y:S01]  /*03a0*/  SHF.R.U32.HI R14, RZ, 0x2, R0 ;  /* 0x00000002ff0e7819 */ /* 0x000fe20000011600 */
[----:B------:R-:W-:Y:S01]  /*03b0*/  IMAD R8, R2, c[0x0][0x1a0], RZ ;  /* 0x0000680002087a24 */ /* 0x000fe200078e02ff */
[----:B------:R-:W-:Y:S01]  /*03c0*/  SHF.R.U32.HI R10, RZ, 0x1, R11 ;  /* 0x00000001ff0a7819 */ /* 0x000fe2000001160b */
[----:B------:R-:W-:Y:S01]  /*03d0*/  IMAD.MOV.U32 R26, RZ, RZ, c[0x0][0x1a4] ;  /* 0x00006900ff1a7624 */ /* 0x000fe200078e00ff */
[----:B------:R-:W-:Y:S01]  /*03e0*/  SGXT.U32 R14, R14, 0x3 ;  /* 0x000000030e0e781a */ /* 0x000fe20000000000 */
[----:B------:R-:W-:Y:S01]  /*03f0*/  IMAD.MOV.U32 R89, RZ, RZ, c[0x0][0x1b8] ;  /* 0x00006e00ff597624 */ /* 0x000fe200078e00ff */
[----:B------:R-:W-:Y:S01]  /*0400*/  LOP3.LUT R15, R0, 0xf, RZ, 0xc0, !PT ;  /* 0x0000000f000f7812 */ /* 0x000fe200078ec0ff */
[----:B------:R-:W-:Y:S01]  /*0410*/  IMAD.MOV.U32 R171, RZ, RZ, -0x800000 ;  /* 0xff800000ffab7424 */ /* 0x000fe200078e00ff */
[----:B------:R-:W-:Y:S01]  /*0420*/  LOP3.LUT R14, R7, R10, R14, 0xfe, !PT ;  /* 0x0000000a070e7212 */ /* 0x000fe200078efe0e */
[----:B------:R-:W-:Y:S01]  /*0430*/  IMAD R7, R2, c[0x0][0x1b0], RZ ;  /* 0x00006c0002077a24 */ /* 0x000fe200078e02ff */
[--C-:B------:R-:W-:Y:S01]  /*0440*/  SHF.R.U32.HI R10, RZ, 0x4, R0.reuse ;  /* 0x00000004ff0a7819 */ /* 0x100fe20000011600 */
[----:B------:R-:W-:Y:S01]  /*0450*/  IMAD R16, R15, c[0x0][0x1a8], RZ ;  /* 0x00006a000f107a24 */ /* 0x000fe200078e02ff */
[----:B------:R-:W-:Y:S01]  /*0460*/  LOP3.LUT R17, R5, 0x10, RZ, 0xc0, !PT ;  /* 0x0000001005117812 */ /* 0x000fe200078ec0ff */
[C---:B------:R-:W-:Y:S01]  /*0470*/  IMAD.SHL.U32 R30, R7.reuse, 0x2, RZ ;  /* 0x00000002071e7824 */ /* 0x040fe200078e00ff */
[----:B------:R-:W-:Y:S01]  /*0480*/  SGXT.U32 R15, R10, 0x3 ;  /* 0x000000030a0f781a */ /* 0x000fe20000000000 */
[----:B------:R-:W-:Y:S01]  /*0490*/  IMAD.SHL.U32 R10, R8, 0x2, RZ ;  /* 0x00000002080a7824 */ /* 0x000fe200078e00ff */
[C---:B------:R-:W-:Y:S01]  /*04a0*/  LOP3.LUT R24, R0.reuse, 0x7, RZ, 0xc0, !PT ;  /* 0x0000000700187812 */ /* 0x040fe200078ec0ff */
[----:B------:R-:W-:Y:S01]  /*04b0*/  IMAD.HI R22, R7, 0x2, RZ ;  /* 0x0000000207167827 */ /* 0x000fe200078e02ff */
[----:B------:R-:W-:Y:S01]  /*04c0*/  LOP3.LUT R19, R17, 0x20, R0, 0xf8, !PT ;  /* 0x0000002011137812 */ /* 0x000fe200078ef800 */
[----:B------:R-:W-:Y:S01]  /*04d0*/  CS2R R64, SRZ ;  /* 0x0000000000407805 */ /* 0x000fe2000001ff00 */
[----:B------:R-:W-:Y:S01]  /*04e0*/  LOP3.LUT R18, R0, 0x7f, RZ, 0xc0, !PT ;  /* 0x0000007f00127812 */ /* 0x000fe200078ec0ff */
[----:B------:R-:W-:Y:S01]  /*04f0*/  IMAD R17, R15, c[0x0][0x1a4], RZ ;  /* 0x000069000f117a24 */ /* 0x000fe200078e02ff */
[----:B------:R-:W-:Y:S01]  /*0500*/  LOP3.LUT R20, R19, 0x30, R12, 0x78, !PT ;  /* 0x0000003013147812 */ /* 0x000fe200078e780c */
[----:B------:R-:W-:Y:S01]  /*0510*/  IMAD.SHL.U32 R15, R16, 0x2, RZ ;  /* 0x00000002100f7824 */ /* 0x000fe200078e00ff */
[----:B------:R-:W-:Y:S01]  /*0520*/  CS2R R66, SRZ ;  /* 0x0000000000427805 */ /* 0x000fe2000001ff00 */
[----:B------:R-:W-:Y:S01]  /*0530*/  IMAD R23, R24, 0x2, R13 ;  /* 0x0000000218177824 */ /* 0x000fe200078e020d */
[----:B------:R-:W-:Y:S01]  /*0540*/  CS2R R60, SRZ ;  /* 0x00000000003c7805 */ /* 0x000fe2000001ff00 */
[----:B------:R-:W-:Y:S01]  /*0550*/  IMAD R19, R26, 0x8, R17 ;  /* 0x000000081a137824 */ /* 0x000fe200078e0211 */
[----:B------:R-:W-:Y:S01]  /*0560*/  IADD3 R50, P0, P1, R15, c[0x0][0x168], R10 ;  /* 0x00005a000f327a10 */ /* 0x000fe2000791e00a */
[----:B------:R-:W-:Y:S01]  /*0570*/  IMAD R21, R18, c[0x0][0x1b4], RZ ;  /* 0x00006d0012157a24 */ /* 0x000fe200078e02ff */
[----:B------:R-:W-:Y:S01]  /*0580*/  LEA.HI R10, R0, 0x38, RZ, 0x1c ;  /* 0x00000038000a7811 */ /* 0x000fe200078fe0ff */
[----:B------:R-:W-:Y:S01]  /*0590*/  IMAD.U32 R15, R23, 0x20, R20 ;  /* 0x00000020170f7824 */ /* 0x000fe200078e0014 */
[----:B------:R-:W-:Y:S01]  /*05a0*/  CS2R R62, SRZ ;  /* 0x00000000003e7805 */ /* 0x000fe2000001ff00 */
[----:B------:R-:W-:Y:S01]  /*05b0*/  IMAD R20, R26, 0x8, R19 ;  /* 0x000000081a147824 */ /* 0x000fe200078e0213 */
[----:B------:R-:W-:Y:S01]  /*05c0*/  UMOV UR4, URZ ;  /* 0x0000003f00047c82 */ /* 0x000fe20008000000 */
[----:B------:R-:W-:-:S04]  /*05d0*/  IMAD.HI R8, R8, 0x2, RZ ;  /* 0x0000000208087827 */ /* 0x000fc800078e02ff */
[----:B------:R-:W-:Y:S01]  /*05e0*/  IMAD.HI R7, R16, 0x2, RZ ;  /* 0x0000000210077827 */ /* 0x000fe200078e02ff */
[----:B------:R-:W-:-:S03]  /*05f0*/  LEA.HI R16, R0, 0x78, RZ, 0x1c ;  /* 0x0000007800107811 */ /* 0x000fc600078fe0ff */
[----:B------:R-:W-:Y:S01]  /*0600*/  IMAD.SHL.U32 R31, R21, 0x2, RZ ;  /* 0x00000002151f7824 */ /* 0x000fe200078e00ff */
[----:B------:R-:W-:Y:S01]  /*0610*/  IADD3.X R25, R7, c[0x0][0x16c], R8, P0, P1 ;  /* 0x00005b0007197a10 */ /* 0x000fe200007e2408 */
[----:B------:R-:W-:Y:S01]  /*0620*/  IMAD.HI R23, R21, 0x2, RZ ;  /* 0x0000000215177827 */ /* 0x000fe200078e02ff */
[-C--:B------:R-:W-:Y:S02]  /*0630*/  LEA R168, P0, R17, R50.reuse, 0x1 ;  /* 0x0000003211a87211 */ /* 0x080fe400078008ff */
[----:B------:R-:W-:Y:S01]  /*0640*/  IADD3 R30, P2, P3, R31, c[0x0][0x170], R30 ;  /* 0x00005c001f1e7a10 */ /* 0x000fe20007b5e01e */
[C---:B------:R-:W-:Y:S01]  /*0650*/  IMAD R21, R26.reuse, 0x8, R20 ;  /* 0x000000081a157824 */ /* 0x040fe200078e0214 */
[-C--:B------:R-:W-:Y:S01]  /*0660*/  LEA R166, P1, R19, R50.reuse, 0x1 ;  /* 0x0000003213a67211 */ /* 0x080fe200078208ff */
[----:B------:R-:W-:Y:S01]  /*0670*/  IMAD R57, R89, 0xa, RZ ;  /* 0x0000000a59397824 */ /* 0x000fe200078e02ff */
[----:B------:R-:W-:Y:S01]  /*0680*/  IADD3.X R31, R23, c[0x0][0x174], R22, P2, P3 ;  /* 0x00005d00171f7a10 */ /* 0x000fe200017e6416 */
[----:B------:R-:W-:Y:S01]  /*0690*/  IMAD R7, R26, 0x8, R21 ;  /* 0x000000081a077824 */ /* 0x000fe200078e0215 */
[-C--:B------:R-:W-:Y:S01]  /*06a0*/  LEA.HI.X.SX32 R169, R17, R25.reuse, 0x1, P0 ;  /* 0x0000001911a97211 */ /* 0x080fe200000f0eff */
[----:B------:R-:W-:Y:S01]  /*06b0*/  IMAD R22, R10, c[0x0][0x1a4], RZ ;  /* 0x000069000a167a24 */ /* 0x000fe200078e02ff */
[-C--:B------:R-:W-:Y:S01]  /*06c0*/  LEA R164, P0, R20, R50.reuse, 0x1 ;  /* 0x0000003214a47211 */ /* 0x080fe200078008ff */
[----:B------:R-:W-:Y:S01]  /*06d0*/  IMAD R8, R26, 0x8, R7 ;  /* 0x000000081a087824 */ /* 0x000fe200078e0207 */
[-C--:B------:R-:W-:Y:S01]  /*06e0*/  LEA.HI.X.SX32 R167, R19, R25.reuse, 0x1, P1 ;  /* 0x0000001913a77211 */ /* 0x080fe200008f0eff */
[----:B------:R-:W-:Y:S01]  /*06f0*/  IMAD R23, R16, c[0x0][0x1a4], RZ ;  /* 0x0000690010177a24 */ /* 0x000fe200078e02ff */
[-C--:B------:R-:W-:Y:S01]  /*0700*/  LEA R32, P2, R22, R50.reuse, 0x1 ;  /* 0x0000003216207211 */ /* 0x080fe200078408ff */
[----:B------:R-:W-:Y:S01]  /*0710*/  IMAD R10, R26, 0x8, R8 ;  /* 0x000000081a0a7824 */ /* 0x000fe200078e0208 */
[-C--:B------:R-:W-:Y:S01]  /*0720*/  LEA R162, P1, R21, R50.reuse, 0x1 ;  /* 0x0000003215a27211 */ /* 0x080fe200078208ff */
[----:B------:R-:W-:Y:S01]  /*0730*/  IMAD R93, R89, 0x14, RZ ;  /* 0x00000014595d7824 */ /* 0x000fe200078e02ff */
[-C--:B------:R-:W-:Y:S01]  /*0740*/  LEA.HI.X.SX32 R165, R20, R25.reuse, 0x1, P0 ;  /* 0x0000001914a57211 */ /* 0x080fe200000f0eff */
[----:B------:R-:W-:Y:S01]  /*0750*/  IMAD R16, R26, 0x10, R10 ;  /* 0x000000101a107824 */ /* 0x000fe200078e020a */
[-C--:B------:R-:W-:Y:S01]  /*0760*/  LEA R160, P0, R7, R50.reuse, 0x1 ;  /* 0x0000003207a07211 */ /* 0x080fe200078008ff */
[----:B------:R-:W-:Y:S01]  /*0770*/  IMAD R55, R89, 0x5, RZ ;  /* 0x0000000559377824 */ /* 0x000fe200078e02ff */
[-C--:B------:R-:W-:Y:S01]  /*0780*/  LEA.HI.X.SX32 R33, R22, R25.reuse, 0x1, P2 ;  /* 0x0000001916217211 */ /* 0x080fe200010f0eff */
[----:B------:R-:W-:Y:S01]  /*0790*/  IMAD R17, R26, 0x8, R16 ;  /* 0x000000081a117824 */ /* 0x000fe200078e0210 */
[-C--:B------:R-:W-:Y:S01]  /*07a0*/  LEA.HI.X.SX32 R163, R21, R25.reuse, 0x1, P1 ;  /* 0x0000001915a37211 */ /* 0x080fe200008f0eff */
[C---:B------:R-:W-:Y:S01]  /*07b0*/  IMAD R73, R89.reuse, 0x6, RZ ;  /* 0x0000000659497824 */ /* 0x040fe200078e02ff */
[-C--:B------:R-:W-:Y:S01]  /*07c0*/  LEA R158, P1, R8, R50.reuse, 0x1 ;  /* 0x00000032089e7211 */ /* 0x080fe200078208ff */
[----:B------:R-:W-:Y:S01]  /*07d0*/  IMAD R19, R26, 0x8, R17 ;  /* 0x000000081a137824 */ /* 0x000fe200078e0211 */
[-C--:B------:R-:W-:Y:S01]  /*07e0*/  LEA R36, P2, R10, R50.reuse, 0x1 ;  /* 0x000000320a247211 */ /* 0x080fe200078408ff */
[----:B------:R-:W-:Y:S01]  /*07f0*/  IMAD R91, R89, 0x12, RZ ;  /* 0x00000012595b7824 */ /* 0x000fe200078e02ff */
[-C--:B------:R-:W-:Y:S01]  /*0800*/  LEA.HI.X.SX32 R161, R7, R25.reuse, 0x1, P0 ;  /* 0x0000001907a17211 */ /* 0x080fe200000f0eff */
[----:B------:R-:W-:Y:S01]  /*0810*/  IMAD R20, R26, 0x8, R19 ;  /* 0x000000081a147824 */ /* 0x000fe200078e0213 */
[-C--:B------:R-:W-:Y:S01]  /*0820*/  LEA.HI.X.SX32 R159, R8, R25.reuse, 0x1, P1 ;  /* 0x00000019089f7211 */ /* 0x080fe200008f0eff */
[----:B------:R-:W-:Y:S01]  /*0830*/  IMAD R95, R89, 0x16, RZ ;  /* 0x00000016595f7824 */ /* 0x000fe200078e02ff */
[-C--:B------:R-:W-:Y:S01]  /*0840*/  LEA.HI.X.SX32 R37, R10, R25.reuse, 0x1, P2 ;  /* 0x000000190a257211 */ /* 0x080fe200010f0eff */
[----:B------:R-:W-:Y:S01]  /*0850*/  IMAD R7, R26, 0x8, R20 ;  /* 0x000000081a077824 */ /* 0x000fe200078e0214 */
[-C--:B------:R-:W-:Y:S01]  /*0860*/  LEA R42, P2, R19, R50.reuse, 0x1 ;  /* 0x00000032132a7211 */ /* 0x080fe200078408ff */
[----:B------:R-:W-:Y:S01]  /*0870*/  IMAD R81, R89, 0xc, RZ ;  /* 0x0000000c59517824 */ /* 0x000fe200078e02ff */
[-C--:B------:R-:W-:Y:S01]  /*0880*/  LEA R38, P0, R16, R50.reuse, 0x1 ;  /* 0x0000003210267211 */ /* 0x080fe200078008ff */
[C---:B------:R-:W-:Y:S01]  /*0890*/  IMAD R8, R26.reuse, 0x8, R7 ;  /* 0x000000081a087824 */ /* 0x040fe200078e0207 */
[-C--:B------:R-:W-:Y:S01]  /*08a0*/  LEA.HI.X.SX32 R43, R19, R25.reuse, 0x1, P2 ;  /* 0x00000019132b7211 */ /* 0x080fe200010f0eff */
[----:B------:R-:W-:Y:S01]  /*08b0*/  IMAD R97, R89, 0x18, RZ ;  /* 0x0000001859617824 */ /* 0x000fe200078e02ff */
[-C--:B------:R-:W-:Y:S01]  /*08c0*/  LEA R40, P1, R17, R50.reuse, 0x1 ;  /* 0x0000003211287211 */ /* 0x080fe200078208ff */
[----:B------:R-:W-:Y:S01]  /*08d0*/  IMAD R10, R26, 0x8, R8 ;  /* 0x000000081a0a7824 */ /* 0x000fe200078e0208 */
[CC--:B------:R-:W-:Y:S01]  /*08e0*/  LEA R48, P2, R8.reuse, R50.reuse, 0x1 ;  /* 0x0000003208307211 */ /* 0x0c0fe200078408ff */
[----:B------:R-:W-:Y:S01]  /*08f0*/  IMAD R137, R89, 0x1a, RZ ;  /* 0x0000001a59897824 */ /* 0x000fe200078e02ff */
[-C--:B------:R-:W-:Y:S01]  /*0900*/  LEA R34, P3, R23, R50.reuse, 0x1 ;  /* 0x0000003217227211 */ /* 0x080fe200078608ff */
[C---:B------:R-:W-:Y:S01]  /*0910*/  IMAD R59, R89.reuse, 0x3, RZ ;  /* 0x00000003593b7824 */ /* 0x040fe200078e02ff */
[-C--:B------:R-:W-:Y:S01]  /*0920*/  LEA.HI.X.SX32 R49, R8, R25.reuse, 0x1, P2 ;  /* 0x0000001908317211 */ /* 0x080fe200010f0eff */
[C---:B------:R-:W-:Y:S01]  /*0930*/  IMAD R53, R89.reuse, 0x9, RZ ;  /* 0x0000000959357824 */ /* 0x040fe200078e02ff */
[----:B------:R-:W-:Y:S01]  /*0940*/  SHF.R.S32.HI R8, RZ, 0x2, R0 ;  /* 0x00000002ff087819 */ /* 0x000fe20000011400 */
[C---:B------:R-:W-:Y:S01]  /*0950*/  IMAD R79, R89.reuse, 0xb, RZ ;  /* 0x0000000b594f7824 */ /* 0x040fe200078e02ff */
[-C--:B------:R-:W-:Y:S01]  /*0960*/  LEA.HI.X.SX32 R39, R16, R25.reuse, 0x1, P0 ;  /* 0x0000001910277211 */ /* 0x080fe200000f0eff */
[----:B------:R-:W-:Y:S01]  /*0970*/  IMAD R83, R89, 0xd, RZ ;  /* 0x0000000d59537824 */ /* 0x000fe200078e02ff */
[----:B------:R-:W-:Y:S01]  /*0980*/  SGXT R8, R8, 0x1 ;  /* 0x000000010808781a */ /* 0x000fe20000000200 */
[----:B------:R-:W-:Y:S01]  /*0990*/  IMAD R24, R24, 0x110, RZ ;  /* 0x0000011018187824 */ /* 0x000fe200078e02ff */
[-C--:B------:R-:W-:Y:S01]  /*09a0*/  LEA.HI.X.SX32 R41, R17, R25.reuse, 0x1, P1 ;  /* 0x0000001911297211 */ /* 0x080fe200008f0eff */
[----:B------:R-:W-:Y:S01]  /*09b0*/  IMAD R85, R89, 0xe, RZ ;  /* 0x0000000e59557824 */ /* 0x000fe200078e02ff */
[----:B------:R-:W-:Y:S01]  /*09c0*/  LEA.HI.X.SX32 R35, R23, R25, 0x1, P3 ;  /* 0x0000001917237211 */ /* 0x000fe200018f0eff */
[C---:B------:R-:W-:Y:S01]  /*09d0*/  IMAD R139, R89.reuse, 0x1c, RZ ;  /* 0x0000001c598b7824 */ /* 0x040fe200078e02ff */
[-C--:B------:R-:W-:Y:S01]  /*09e0*/  LEA R44, P0, R20, R50.reuse, 0x1 ;  /* 0x00000032142c7211 */ /* 0x080fe200078008ff */
[----:B------:R-:W-:Y:S01]  /*09f0*/  IMAD.SHL.U32 R69, R89, 0x2, RZ ;  /* 0x0000000259457824 */ /* 0x000fe200078e00ff */
[----:B------:R-:W-:Y:S01]  /*0a00*/  LEA R46, P1, R7, R50, 0x1 ;  /* 0x00000032072e7211 */ /* 0x000fe200078208ff */
[C---:B------:R-:W-:Y:S01]  /*0a10*/  IMAD R143, R89.reuse, 0x1e, RZ ;  /* 0x0000001e598f7824 */ /* 0x040fe200078e02ff */
[----:B------:R-:W-:Y:S01]  /*0a20*/  LOP3.LUT R16, R0, 0x3, RZ, 0xc0, !PT ;  /* 0x0000000300107812 */ /* 0x000fe200078ec0ff */
[----:B------:R-:W-:Y:S01]  /*0a30*/  IMAD.SHL.U32 R18, R18, 0x2, RZ ;  /* 0x0000000212127824 */ /* 0x000fe200078e00ff */
[----:B------:R-:W-:Y:S01]  /*0a40*/  LOP3.LUT R27, R8, 0x90, RZ, 0xc0, !PT ;  /* 0x00000090081b7812 */ /* 0x000fe200078ec0ff */
[----:B------:R-:W-:Y:S01]  /*0a50*/  IMAD R75, R89, 0x7, RZ ;  /* 0x00000007594b7824 */ /* 0x000fe200078e02ff */
[----:B------:R-:W-:Y:S01]  /*0a60*/  IADD3 R140, P6, R57, R30, RZ ;  /* 0x0000001e398c7210 */ /* 0x000fe20007fde0ff */
[----:B------:R-:W-:Y:S01]  /*0a70*/  IMAD.SHL.U32 R71, R89, 0x4, RZ ;  /* 0x0000000459477824 */ /* 0x000fe200078e00ff */
[----:B------:R-:W-:Y:S01]  /*0a80*/  LEA R50, P3, R10, R50, 0x1 ;  /* 0x000000320a327211 */ /* 0x000fe200078608ff */
[----:B------:R-:W-:Y:S01]  /*0a90*/  IMAD R8, R16, 0x20, R27 ;  /* 0x0000002010087824 */ /* 0x000fe200078e021b */
[-C--:B------:R-:W-:Y:S01]  /*0aa0*/  IADD3 R54, P5, R93, R30.reuse, RZ ;  /* 0x0000001e5d367210 */ /* 0x080fe20007fbe0ff */
[----:B------:R-:W-:Y:S01]  /*0ab0*/  IMAD.SHL.U32 R77, R89, 0x8, RZ ;  /* 0x00000008594d7824 */ /* 0x000fe200078e00ff */
[----:B------:R-:W-:Y:S01]  /*0ac0*/  LEA.HI.X.SX32 R141, R55, R31, 0x1, P6 ;  /* 0x0000001f378d7211 */ /* 0x000fe200030f0eff */
[----:B------:R-:W-:Y:S01]  /*0ad0*/  IMAD R87, R89, 0xf, RZ ;  /* 0x0000000f59577824 */ /* 0x000fe200078e02ff */
[-C--:B------:R-:W-:Y:S01]  /*0ae0*/  LEA.HI.X.SX32 R45, R20, R25.reuse, 0x1, P0 ;  /* 0x00000019142d7211 */ /* 0x080fe200000f0eff */
[----:B------:R-:W-:Y:S01]  /*0af0*/  IMAD.MOV.U32 R17, RZ, RZ, RZ ;  /* 0x000000ffff117224 */ /* 0x000fe200078e00ff */
[-C--:B------:R-:W-:Y:S01]  /*0b00*/  LEA.HI.X.SX32 R47, R7, R25.reuse, 0x1, P1 ;  /* 0x00000019072f7211 */ /* 0x080fe200008f0eff */
[----:B------:R-:W-:Y:S01]  /*0b10*/  IMAD.MOV.U32 R7, RZ, RZ, RZ ;  /* 0x000000ffff077224 */ /* 0x000fe200078e00ff */
[----:B------:R-:W-:Y:S01]  /*0b20*/  LEA.HI.X.SX32 R51, R10, R25, 0x1, P3 ;  /* 0x000000190a337211 */ /* 0x000fe200018f0eff */
[----:B------:R-:W-:Y:S01]  /*0b30*/  IMAD.MOV.U32 R10, RZ, RZ, 0x3f800000 ;  /* 0x3f800000ff0a7424 */ /* 0x000fe200078e00ff */
[-C--:B------:R-:W-:Y:S01]  /*0b40*/  IADD3 R144, P6, R73, R30.reuse, RZ ;  /* 0x0000001e49907210 */ /* 0x080fe20007fde0ff */
[----:B------:R-:W-:Y:S01]  /*0b50*/  IMAD.MOV.U32 R170, RZ, RZ, -0x800000 ;  /* 0xff800000ffaa7424 */ /* 0x000fe200078e00ff */
[----:B------:R-:W-:Y:S01]  /*0b60*/  LEA.HI.X.SX32 R55, R57, R31, 0x1, P5 ;  /* 0x0000001f39377211 */ /* 0x000fe200028f0eff */
[----:B------:R-:W-:Y:S01]  /*0b70*/  IMAD.MOV.U32 R29, RZ, RZ, 0x3f800000 ;  /* 0x3f800000ff1d7424 */ /* 0x000fe200078e00ff */
[----:B------:R-:W-:-:S02]  /*0b80*/  IADD3 R52, P0, R91, R30, RZ ;  /* 0x0000001e5b347210 */ /* 0x000fc40007f1e0ff */
[-C--:B------:R-:W-:Y:S02]  /*0b90*/  IADD3 R56, P1, R95, R30.reuse, RZ ;  /* 0x0000001e5f387210 */ /* 0x080fe40007f3e0ff */
[-C--:B------:R-:W-:Y:S02]  /*0ba0*/  IADD3 R58, P3, R97, R30.reuse, RZ ;  /* 0x0000001e613a7210 */ /* 0x080fe40007f7e0ff */
[-C--:B------:R-:W-:Y:S02]  /*0bb0*/  IADD3 R136, P2, R137, R30.reuse, RZ ;  /* 0x0000001e89887210 */ /* 0x080fe40007f5e0ff */
[----:B------:R-:W-:Y:S02]  /*0bc0*/  IADD3 R146, P5, R81, R30, RZ ;  /* 0x0000001e51927210 */ /* 0x000fe40007fbe0ff */
[-C--:B------:R-:W-:Y:S02]  /*0bd0*/  LEA.HI.X.SX32 R145, R59, R31.reuse, 0x1, P6 ;  /* 0x0000001f3b917211 */ /* 0x080fe400030f0eff */
[----:B------:R-:W-:-:S02]  /*0be0*/  LEA.HI.X.SX32 R53, R53, R31, 0x1, P0 ;  /* 0x0000001f35357211 */ /* 0x000fc400000f0eff */
[--C-:B------:R-:W-:Y:S02]  /*0bf0*/  LOP3.LUT R8, R8, 0x10, R5.reuse, 0x78, !PT ;  /* 0x0000001008087812 */ /* 0x100fe400078e7805 */
[-C--:B------:R-:W-:Y:S02]  /*0c00*/  LEA.HI.X.SX32 R57, R79, R31.reuse, 0x1, P1 ;  /* 0x0000001f4f397211 */ /* 0x080fe400008f0eff */
[-C--:B------:R-:W-:Y:S01]  /*0c10*/  LEA.HI.X.SX32 R147, R73, R31.reuse, 0x1, P5 ;  /* 0x0000001f49937211 */ /* 0x080fe200028f0eff */
[----:B------:R-:W-:Y:S01]  /*0c20*/  IMAD R8, R13, 0x10, R8 ;  /* 0x000000100d087824 */ /* 0x000fe200078e0208 */
[-C--:B------:R-:W-:Y:S02]  /*0c30*/  LEA.HI.X.SX32 R59, R81, R31.reuse, 0x1, P3 ;  /* 0x0000001f513b7211 */ /* 0x080fe400018f0eff */
[----:B------:R-:W-:Y:S02]  /*0c40*/  LEA.HI.X.SX32 R137, R83, R31, 0x1, P2 ;  /* 0x0000001f53897211 */ /* 0x000fe400010f0eff */
[----:B------:R-:W-:-:S02]  /*0c50*/  LOP3.LUT R19, R24, 0x30, R5, 0x78, !PT ;  /* 0x0000003018137812 */ /* 0x000fc400078e7805 */
[-C--:B------:R-:W-:Y:S02]  /*0c60*/  IADD3 R138, P4, R139, R30.reuse, RZ ;  /* 0x0000001e8b8a7210 */ /* 0x080fe40007f9e0ff */
[-C--:B------:R-:W-:Y:S02]  /*0c70*/  IADD3 R142, P0, R143, R30.reuse, RZ ;  /* 0x0000001e8f8e7210 */ /* 0x080fe40007f1e0ff */
[-C--:B------:R-:W-:Y:S02]  /*0c80*/  IADD3 R148, P1, R85, R30.reuse, RZ ;  /* 0x0000001e55947210 */ /* 0x080fe40007f3e0ff */
[-C--:B------:R-:W-:Y:S02]  /*0c90*/  IADD3 R150, P6, R69, R30.reuse, RZ ;  /* 0x0000001e45967210 */ /* 0x080fe40007fde0ff */
[CC--:B------:R-:W-:Y:S02]  /*0ca0*/  LEA R152, P5, R89.reuse, R30.reuse, 0x2 ;  /* 0x0000001e59987211 */ /* 0x0c0fe400078a10ff */
[----:B------:R-:W-:-:S02]  /*0cb0*/  LEA R154, P3, R89, R30, 0x3 ;  /* 0x0000001e599a7211 */ /* 0x000fc400078618ff */
[----:B------:R-:W-:Y:S02]  /*0cc0*/  LEA R156, P2, R89, R30, 0x4 ;  /* 0x0000001e599c7211 */ /* 0x000fe400078420ff */
[C---:B------:R-:W-:Y:S02]  /*0cd0*/  LOP3.LUT R20, R18.reuse, 0x10, RZ, 0x3c, !PT ;  /* 0x0000001012147812 */ /* 0x040fe400078e3cff */
[C---:B------:R-:W-:Y:S02]  /*0ce0*/  LOP3.LUT R21, R18.reuse, 0x20, RZ, 0x3c, !PT ;  /* 0x0000002012157812 */ /* 0x040fe400078e3cff */
[C---:B------:R-:W-:Y:S02]  /*0cf0*/  LOP3.LUT R22, R18.reuse, 0x30, RZ, 0x3c, !PT ;  /* 0x0000003012167812 */ /* 0x040fe400078e3cff */
[C---:B------:R-:W-:Y:S02]  /*0d00*/  LOP3.LUT R23, R18.reuse, 0x40, RZ, 0x3c, !PT ;  /* 0x0000004012177812 */ /* 0x040fe400078e3cff */
[----:B------:R-:W-:-:S02]  /*0d10*/  LOP3.LUT R24, R18, 0x50, RZ, 0x3c, !PT ;  /* 0x0000005012187812 */ /* 0x000fc400078e3cff */
[C---:B------:R-:W-:Y:S02]  /*0d20*/  LOP3.LUT R25, R18.reuse, 0x60, RZ, 0x3c, !PT ;  /* 0x0000006012197812 */ /* 0x040fe400078e3cff */
[----:B------:R-:W-:Y:S02]  /*0d30*/  LOP3.LUT R26, R18, 0x70, RZ, 0x3c, !PT ;  /* 0x00000070121a7812 */ /* 0x000fe400078e3cff */
[----:B------:R-:W-:Y:S02]  /*0d40*/  LOP3.LUT R27, R14, 0x8, RZ, 0xfc, !PT ;  /* 0x000000080e1b7812 */ /* 0x000fe400078efcff */
[----:B------:R-:W-:Y:S02]  /*0d50*/  LOP3.LUT R28, R19, 0x40, RZ, 0x3c, !PT ;  /* 0x00000040131c7812 */ /* 0x000fe400078e3cff */
[-C--:B------:R-:W-:Y:S02]  /*0d60*/  LEA.HI.X.SX32 R149, R75, R31.reuse, 0x1, P1 ;  /* 0x0000001f4b957211 */ /* 0x080fe400008f0eff */
[----:B------:R-:W-:-:S02]  /*0d70*/  LEA.HI.X.SX32 R139, R85, R31, 0x1, P4 ;  /* 0x0000001f558b7211 */ /* 0x000fc400020f0eff */
[-C--:B------:R-:W-:Y:S02]  /*0d80*/  LEA.HI.X.SX32 R151, R89, R31.reuse, 0x1, P6 ;  /* 0x0000001f59977211 */ /* 0x080fe400030f0eff */
[-C--:B------:R-:W-:Y:S02]  /*0d90*/  LEA.HI.X.SX32 R153, R69, R31.reuse, 0x1, P5 ;  /* 0x0000001f45997211 */ /* 0x080fe400028f0eff */
[-C--:B------:R-:W-:Y:S02]  /*0da0*/  LEA.HI.X.SX32 R155, R71, R31.reuse, 0x1, P3 ;  /* 0x0000001f479b7211 */ /* 0x080fe400018f0eff */
[-C--:B------:R-:W-:Y:S02]  /*0db0*/  LEA.HI.X.SX32 R157, R77, R31.reuse, 0x1, P2 ;  /* 0x0000001f4d9d7211 */ /* 0x080fe400010f0eff */
[----:B------:R-:W-:Y:S02]  /*0dc0*/  LEA.HI.X.SX32 R143, R87, R31, 0x1, P0 ;  /* 0x0000001f578f7211 */ /* 0x000fe400000f0eff */
.L_x_1:
[----:B------:R-:W-:-:S04]  /*0dd0*/  IMAD.WIDE R68, R17, 0x2, R168 ;  /* 0x0000000211447825 */ /* 0x000fc800078e02a8 */
[C---:B------:R-:W-:Y:S01]  /*0de0*/  IMAD.WIDE R70, R17.reuse, 0x2, R166 ;  /* 0x0000000211467825 */ /* 0x040fe200078e02a6 */
[----:B------:R0:W2:Y:S03]  /*0df0*/  LDG.E.U16 R89, [R68.64] ;  /* 0x0000000644597981 */ /* 0x0000a6000c1e1500 */
[C---:B------:R-:W-:Y:S01]  /*0e00*/  IMAD.WIDE R72, R17.reuse, 0x2, R164 ;  /* 0x0000000211487825 */ /* 0x040fe200078e02a4 */
[----:B------:R1:W3:Y:S03]  /*0e10*/  LDG.E.U16 R91, [R70.64] ;  /* 0x00000006465b7981 */ /* 0x0002e6000c1e1500 */
[C---:B------:R-:W-:Y:S01]  /*0e20*/  IMAD.WIDE R74, R17.reuse, 0x2, R162 ;  /* 0x00000002114a7825 */ /* 0x040fe200078e02a2 */
[----:B------:R4:W5:Y:S03]  /*0e30*/  LDG.E.U16 R93, [R72.64] ;  /* 0x00000006485d7981 */ /* 0x000966000c1e1500 */
[C---:B------:R-:W-:Y:S01]  /*0e40*/  IMAD.WIDE R76, R17.reuse, 0x2, R160 ;  /* 0x00000002114c7825 */ /* 0x040fe200078e02a0 */
[----:B------:R0:W5:Y:S03]  /*0e50*/  LDG.E.U16 R95, [R74.64] ;  /* 0x000000064a5f7981 */ /* 0x000166000c1e1500 */
[C---:B------:R-:W-:Y:S01]  /*0e60*/  IMAD.WIDE R78, R17.reuse, 0x2, R158 ;  /* 0x00000002114e7825 */ /* 0x040fe200078e029e */
[----:B------:R1:W5:Y:S03]  /*0e70*/  LDG.E.U16 R97, [R76.64] ;  /* 0x000000064c617981 */ /* 0x000366000c1e1500 */
[C---:B------:R-:W-:Y:S01]  /*0e80*/  IMAD.WIDE R80, R17.reuse, 0x2, R36 ;  /* 0x0000000211507825 */ /* 0x040fe200078e0224 */
[----:B------:R4:W5:Y:S03]  /*0e90*/  LDG.E.U16 R99, [R78.64] ;  /* 0x000000064e637981 */ /* 0x000966000c1e1500 */
[----:B0-----:R-:W-:-:S02]  /*0ea0*/  IMAD.WIDE R68, R17, 0x2, R32 ;  /* 0x0000000211447825 */ /* 0x001fc400078e0220 */
[----:B------:R-:W5:Y:S02]  /*0eb0*/  LDG.E.U16 R81, [R80.64] ;  /* 0x0000000650517981 */ /* 0x000f64000c1e1500 */
[C---:B-1----:R-:W-:Y:S02]  /*0ec0*/  IMAD.WIDE R70, R17.reuse, 0x2, R38 ;  /* 0x0000000211467825 */ /* 0x042fe400078e0226 */
[----:B------:R-:W5:Y:S02]  /*0ed0*/  LDG.E.U16 R69, [R68.64] ;  /* 0x0000000644457981 */ /* 0x000f64000c1e1500 */
[C---:B------:R-:W-:Y:S02]  /*0ee0*/  IMAD.WIDE R82, R17.reuse, 0x2, R40 ;  /* 0x0000000211527825 */ /* 0x040fe400078e0228 */
[----:B------:R-:W5:Y:S02]  /*0ef0*/  LDG.E.U16 R71, [R70.64] ;  /* 0x0000000646477981 */ /* 0x000f64000c1e1500 */
[----:B------:R-:W-:-:S02]  /*0f00*/  IMAD.WIDE R84, R17, 0x2, R42 ;  /* 0x0000000211547825 */ /* 0x000fc400078e022a */
[----:B------:R-:W5:Y:S02]  /*0f10*/  LDG.E.U16 R83, [R82.64] ;  /* 0x0000000652537981 */ /* 0x000f64000c1e1500 */
[C---:B------:R-:W-:Y:S02]  /*0f20*/  IMAD.WIDE R86, R17.reuse, 0x2, R44 ;  /* 0x0000000211567825 */ /* 0x040fe400078e022c */
[----:B------:R0:W5:Y:S02]  /*0f30*/  LDG.E.U16 R85, [R84.64] ;  /* 0x0000000654557981 */ /* 0x000164000c1e1500 */
[C---:B----4-:R-:W-:Y:S02]  /*0f40*/  IMAD.WIDE R72, R17.reuse, 0x2, R46 ;  /* 0x0000000211487825 */ /* 0x050fe400078e022e */
[----:B------:R-:W4:Y:S02]  /*0f50*/  LDG.E.U16 R87, [R86.64] ;  /* 0x0000000656577981 */ /* 0x000f24000c1e1500 */
[----:B------:R-:W-:-:S02]  /*0f60*/  IMAD.WIDE R74, R17, 0x2, R48 ;  /* 0x00000002114a7825 */ /* 0x000fc400078e0230 */
[----:B------:R1:W4:Y:S02]  /*0f70*/  LDG.E.U16 R73, [R72.64] ;  /* 0x0000000648497981 */ /* 0x000324000c1e1500 */
[C---:B------:R-:W-:Y:S02]  /*0f80*/  IMAD.WIDE R76, R17.reuse, 0x2, R50 ;  /* 0x00000002114c7825 */ /* 0x040fe400078e0232 */
[----:B------:R0:W4:Y:S02]  /*0f90*/  LDG.E.U16 R75, [R74.64] ;  /* 0x000000064a4b7981 */ /* 0x000124000c1e1500 */
[----:B------:R-:W-:Y:S02]  /*0fa0*/  IMAD.WIDE R78, R17, 0x2, R34 ;  /* 0x00000002114e7825 */ /* 0x000fe400078e0222 */
[----:B------:R0:W4:Y:S04]  /*0fb0*/  LDG.E.U16 R77, [R76.64] ;  /* 0x000000064c4d7981 */ /* 0x000128000c1e1500 */
[----:B------:R-:W4:Y:S04]  /*0fc0*/  LDG.E.U16 R79, [R78.64] ;  /* 0x000000064e4f7981 */ /* 0x000f28000c1e1500 */
[----:B------:R-:W-:Y:S01]  /*0fd0*/  BAR.SYNC.DEFER_BLOCKING 0x0 ;  /* 0x0000000000007b1d */ /* 0x000fe20000010000 */
[----:B------:R-:W-:-:S04]  /*0fe0*/  LEA R178, R16, UR4, 0x1 ;  /* 0x0000000410b27c11 */ /* 0x000fc8000f8e08ff */
[C---:B-1----:R-:W-:Y:S02]  /*0ff0*/  LOP3.LUT R72, R178.reuse, 0x70, RZ, 0xfc, !PT ;  /* 0x00000070b2487812 */ /* 0x042fe400078efcff */
[----:B0-----:R-:W-:Y:S02]  /*1000*/  LOP3.LUT R74, R178, 0x71, RZ, 0xfc, !PT ;  /* 0x00000071b24a7812 */ /* 0x001fe400078efcff */
[----:B------:R-:W-:Y:S02]  /*1010*/  ISETP.GE.AND P2, PT, R27, R72, PT ;  /* 0x000000481b00720c */ /* 0x000fe40003f46270 */
[----:B------:R-:W-:Y:S02]  /*1020*/  ISETP.GE.AND P6, PT, R14, R74, PT ;  /* 0x0000004a0e00720c */ /* 0x000fe40003fc6270 */
[----:B------:R-:W-:Y:S02]  /*1030*/  LOP3.LUT R76, R178, 0x68, RZ, 0xfc, !PT ;  /* 0x00000068b24c7812 */ /* 0x000fe400078efcff */
[----:B------:R-:W-:-:S02]  /*1040*/  SEL R96, RZ, 0x4, P6 ;  /* 0x00000004ff607807 */ /* 0x000fc40003000000 */
[----:B------:R-:W-:Y:S02]  /*1050*/  ISETP.GE.AND P5, PT, R27, R74, PT ;  /* 0x0000004a1b00720c */ /* 0x000fe40003fa6270 */
[----:B------:R-:W-:Y:S02]  /*1060*/  ISETP.GE.AND P3, PT, R14, R72, PT ;  /* 0x000000480e00720c */ /* 0x000fe40003f66270 */
[C---:B------:R-:W-:Y:S02]  /*1070*/  LOP3.LUT R72, R178.reuse, 0x78, RZ, 0xfc, !PT ;  /* 0x00000078b2487812 */ /* 0x040fe400078efcff */
[----:B------:R-:W-:Y:S02]  /*1080*/  SEL R88, RZ, 0x1, P5 ;  /* 0x00000001ff587807 */ /* 0x000fe40002800000 */
[----:B------:R-:W-:Y:S02]  /*1090*/  IADD3 R84, R178, 0x9, RZ ;  /* 0x00000009b2547810 */ /* 0x000fe40007ffe0ff */
[----:B------:R-:W-:-:S02]  /*10a0*/  SEL R105, RZ, 0x7fff8, P3 ;  /* 0x0007fff8ff697807 */ /* 0x000fc40001800000 */
[-C--:B------:R-:W-:Y:S02]  /*10b0*/  ISETP.GE.AND P3, PT, R27, R72.reuse, PT ;  /* 0x000000481b00720c */ /* 0x080fe40003f66270 */
[----:B------:R-:W-:Y:S02]  /*10c0*/  ISETP.GE.AND P1, PT, R14, R72, PT ;  /* 0x000000480e00720c */ /* 0x000fe40003f26270 */
[C---:B------:R-:W-:Y:S02]  /*10d0*/  LOP3.LUT R74, R178.reuse, 0x61, RZ, 0xfc, !PT ;  /* 0x00000061b24a7812 */ /* 0x040fe400078efcff */
[----:B------:R-:W-:Y:S02]  /*10e0*/  IADD3 R72, R178, 0x38, RZ ;  /* 0x00000038b2487810 */ /* 0x000fe40007ffe0ff */
[----:B------:R-:W-:Y:S02]  /*10f0*/  ISETP.GE.AND P5, PT, R14, R74, PT ;  /* 0x0000004a0e00720c */ /* 0x000fe40003fa6270 */
[----:B------:R-:W-:-:S02]  /*1100*/  IADD3 R194, R178, 0x11, RZ ;  /* 0x00000011b2c27810 */ /* 0x000fc40007ffe0ff */
[C---:B------:R-:W-:Y:S02]  /*1110*/  IADD3 R198, R178.reuse, 0x18, RZ ;  /* 0x00000018b2c67810 */ /* 0x040fe40007ffe0ff */
[C---:B------:R-:W-:Y:S02]  /*1120*/  IADD3 R196, R178.reuse, 0x19, RZ ;  /* 0x00000019b2c47810 */ /* 0x040fe40007ffe0ff */
[C---:B------:R-:W-:Y:S02]  /*1130*/  IADD3 R192, R178.reuse, 0x20, RZ ;  /* 0x00000020b2c07810 */ /* 0x040fe40007ffe0ff */
[C---:B------:R-:W-:Y:S02]  /*1140*/  IADD3 R190, R178.reuse, 0x21, RZ ;  /* 0x00000021b2be7810 */ /* 0x040fe40007ffe0ff */
[C---:B------:R-:W-:Y:S02]  /*1150*/  IADD3 R186, R178.reuse, 0x28, RZ ;  /* 0x00000028b2ba7810 */ /* 0x040fe40007ffe0ff */
[----:B------:R-:W-:-:S02]  /*1160*/  IADD3 R184, R178, 0x29, RZ ;  /* 0x00000029b2b87810 */ /* 0x000fc40007ffe0ff */
[C---:B------:R-:W-:Y:S02]  /*1170*/  IADD3 R188, R178.reuse, 0x30, RZ ;  /* 0x00000030b2bc7810 */ /* 0x040fe40007ffe0ff */
[C---:B------:R-:W-:Y:S02]  /*1180*/  IADD3 R177, R178.reuse, 0x31, RZ ;  /* 0x00000031b2b17810 */ /* 0x040fe40007ffe0ff */
[C---:B------:R-:W-:Y:S02]  /*1190*/  IADD3 R174, R178.reuse, 0x39, RZ ;  /* 0x00000039b2ae7810 */ /* 0x040fe40007ffe0ff */
[C---:B------:R-:W-:Y:S01]  /*11a0*/  LOP3.LUT R179, R178.reuse, 0x40, RZ, 0xfc, !PT ;  /* 0x00000040b2b37812 */ /* 0x040fe200078efcff */
[----:B--2---:R-:W-:Y:S04]  /*11b0*/  STS.U16 [R6], R89 ;  /* 0x0000005906007388 */ /* 0x004fe80000000400 */
[----:B---3--:R-:W-:Y:S04]  /*11c0*/  STS.U16 [R6+0x100], R91 ;  /* 0x0001005b06007388 */ /* 0x008fe80000000400 */
[----:B-----5:R-:W-:Y:S04]  /*11d0*/  STS.U16 [R6+0x200], R93 ;  /* 0x0002005d06007388 */ /* 0x020fe80000000400 */
[----:B------:R-:W-:Y:S04]  /*11e0*/  STS.U16 [R6+0x300], R95 ;  /* 0x0003005f06007388 */ /* 0x000fe80000000400 */
[----:B------:R-:W-:Y:S04]  /*11f0*/  STS.U16 [R6+0x400], R97 ;  /* 0x0004006106007388 */ /* 0x000fe80000000400 */
[----:B------:R-:W-:Y:S04]  /*1200*/  STS.U16 [R6+0x500], R99 ;  /* 0x0005006306007388 */ /* 0x000fe80000000400 */
[----:B------:R-:W-:Y:S04]  /*1210*/  STS.U16 [R6+0x600], R81 ;  /* 0x0006005106007388 */ /* 0x000fe80000000400 */
[----:B------:R-:W-:Y:S04]  /*1220*/  STS.U16 [R6+0x700], R69 ;  /* 0x0007004506007388 */ /* 0x000fe80000000400 */
[----:B------:R-:W-:Y:S04]  /*1230*/  STS.U16 [R6+0x800], R71 ;  /* 0x0008004706007388 */ /* 0x000fe80000000400 */
[----:B------:R-:W-:Y:S04]  /*1240*/  STS.U16 [R6+0x900], R83 ;  /* 0x0009005306007388 */ /* 0x000fe80000000400 */
[----:B------:R-:W-:Y:S04]  /*1250*/  STS.U16 [R6+0xa00], R85 ;  /* 0x000a005506007388 */ /* 0x000fe80000000400 */
[----:B----4-:R-:W-:Y:S04]  /*1260*/  STS.U16 [R6+0xb00], R87 ;  /* 0x000b005706007388 */ /* 0x010fe80000000400 */
[----:B------:R0:W-:Y:S04]  /*1270*/  STS.U16 [R6+0xc00], R73 ;  /* 0x000c004906007388 */ /* 0x0001e80000000400 */
[----:B------:R-:W-:Y:S04]  /*1280*/  STS.U16 [R6+0xd00], R75 ;  /* 0x000d004b06007388 */ /* 0x000fe80000000400 */
[----:B------:R1:W-:Y:S04]  /*1290*/  STS.U16 [R6+0xe00], R77 ;  /* 0x000e004d06007388 */ /* 0x0003e80000000400 */
[----:B------:R2:W-:Y:S04]  /*12a0*/  STS.U16 [R6+0xf00], R79 ;  /* 0x000f004f06007388 */ /* 0x0005e80000000400 */
[----:B------:R-:W-:Y:S01]  /*12b0*/  BAR.SYNC.DEFER_BLOCKING 0x0 ;  /* 0x0000000000007b1d */ /* 0x000fe20000010000 */
[----:B0-----:R-:W-:-:S04]  /*12c0*/  LOP3.LUT R73, R178, 0x79, RZ, 0xfc, !PT ;  /* 0x00000079b2497812 */ /* 0x001fc800078efcff */
[-C--:B------:R-:W-:Y:S01]  /*12d0*/  ISETP.GE.AND P4, PT, R14, R73.reuse, PT ;  /* 0x000000490e00720c */ /* 0x080fe20003f86270 */
[----:B------:R-:W-:Y:S04]  /*12e0*/  LDSM.16.MT88.4 R68, [R15+0x1000] ;  /* 0x001000000f44783b */ /* 0x000fe80000004200 */
[----:B------:R-:W0:Y:S01]  /*12f0*/  LDSM.16.M88.4 R80, [R8] ;  /* 0x000000000850783b */ /* 0x000e220000000200 */
[----:B------:R-:W-:Y:S02]  /*1300*/  ISETP.GE.AND P0, PT, R27, R73, PT ;  /* 0x000000491b00720c */ /* 0x000fe40003f06270 */
[----:B------:R-:W-:Y:S01]  /*1310*/  LOP3.LUT R73, R178, 0x60, RZ, 0xfc, !PT ;  /* 0x00000060b2497812 */ /* 0x000fe200078efcff */
[----:B------:R-:W3:Y:S01]  /*1320*/  LDSM.16.M88.4 R100, [R8+0x600] ;  /* 0x000600000864783b */ /* 0x000ee20000000200 */
[----:B------:R-:W-:-:S02]  /*1330*/  SEL R89, RZ, 0x1fffe, P2 ;  /* 0x0001fffeff597807 */ /* 0x000fc40001000000 */
[-C--:B------:R-:W-:Y:S01]  /*1340*/  ISETP.GE.AND P2, PT, R14, R73.reuse, PT ;  /* 0x000000490e00720c */ /* 0x080fe20003f46270 */
[----:B------:R-:W-:Y:S01]  /*1350*/  LDSM.16.M88.4 R108, [R8+0xa00] ;  /* 0x000a0000086c783b */ /* 0x000fe20000000200 */
[C---:B------:R-:W-:Y:S02]  /*1360*/  ISETP.GE.AND P6, PT, R27.reuse, R73, PT ;  /* 0x000000491b00720c */ /* 0x040fe40003fc6270 */
[----:B-1----:R-:W-:Y:S01]  /*1370*/  LOP3.LUT R77, R178, 0x69, RZ, 0xfc, !PT ;  /* 0x00000069b24d7812 */ /* 0x002fe200078efcff */
[----:B------:R-:W-:Y:S01]  /*1380*/  LDSM.16.M88.4 R120, [R8+0x800] ;  /* 0x000800000878783b */ /* 0x000fe20000000200 */
[----:B------:R-:W-:Y:S02]  /*1390*/  SEL R93, RZ, 0x7fff8, P2 ;  /* 0x0007fff8ff5d7807 */ /* 0x000fe40001000000 */
[----:B------:R-:W-:Y:S01]  /*13a0*/  SEL R95, RZ, 0x1fffe, P6 ;  /* 0x0001fffeff5f7807 */ /* 0x000fe20003000000 */
[----:B------:R-:W-:Y:S01]  /*13b0*/  LDSM.16.M88.4 R128, [R8+0xc00] ;  /* 0x000c00000880783b */ /* 0x000fe20000000200 */
[----:B------:R-:W-:-:S02]  /*13c0*/  ISETP.GE.AND P2, PT, R27, R77, PT ;  /* 0x0000004d1b00720c */ /* 0x000fc40003f46270 */
[-C--:B------:R-:W-:Y:S01]  /*13d0*/  ISETP.GE.AND P6, PT, R27, R76.reuse, PT ;  /* 0x0000004c1b00720c */ /* 0x080fe20003fc6270 */
[----:B------:R-:W-:Y:S01]  /*13e0*/  LDSM.16.M88.4 R116, [R8+0xe00] ;  /* 0x000e00000874783b */ /* 0x000fe20000000200 */
[----:B------:R-:W-:Y:S02]  /*13f0*/  SEL R78, RZ, 0x1, P2 ;  /* 0x00000001ff4e7807 */ /* 0x000fe40001000000 */
[----:B--2---:R-:W-:Y:S02]  /*1400*/  SEL R79, RZ, 0x1fffe, P6 ;  /* 0x0001fffeff4f7807 */ /* 0x004fe40003000000 */
[C---:B------:R-:W-:Y:S02]  /*1410*/  ISETP.GE.AND P6, PT, R14.reuse, R77, PT ;  /* 0x0000004d0e00720c */ /* 0x040fe40003fc6270 */
[----:B------:R-:W-:Y:S01]  /*1420*/  ISETP.GE.AND P2, PT, R14, R76, PT ;  /* 0x0000004c0e00720c */ /* 0x000fe20003f46270 */
[----:B------:R-:W-:Y:S01]  /*1430*/  IMAD.IADD R87, R78, 0x1, R79 ;  /* 0x000000014e577824 */ /* 0x000fe200078e024f */
[----:B------:R-:W-:-:S02]  /*1440*/  SEL R85, RZ, 0x4, P6 ;  /* 0x00000004ff557807 */ /* 0x000fc40003000000 */
[----:B------:R-:W-:Y:S02]  /*1450*/  SEL R86, RZ, 0x7fff8, P2 ;  /* 0x0007fff8ff567807 */ /* 0x000fe40001000000 */
[-C--:B------:R-:W-:Y:S02]  /*1460*/  ISETP.GE.AND P6, PT, R14, R84.reuse, PT ;  /* 0x000000540e00720c */ /* 0x080fe40003fc6270 */
[----:B------:R-:W-:Y:S01]  /*1470*/  ISETP.GE.AND P2, PT, R27, R84, PT ;  /* 0x000000541b00720c */ /* 0x000fe20003f46270 */
[----:B------:R-:W-:Y:S01]  /*1480*/  IMAD.IADD R84, R88, 0x1, R89 ;  /* 0x0000000158547824 */ /* 0x000fe200078e0259 */
[----:B------:R-:W-:Y:S01]  /*1490*/  SEL R99, RZ, 0x1fffe, P3 ;  /* 0x0001fffeff637807 */ /* 0x000fe20001800000 */
[----:B------:R-:W1:Y:S01]  /*14a0*/  LDSM.16.M88.4 R88, [R8+0x200] ;  /* 0x000200000858783b */ /* 0x000e620000000200 */
[----:B0-----:R-:W-:Y:S01]  /*14b0*/  HMMA.16816.F32.BF16 R76, R68, R80, RZ ;  /* 0x00000050444c723c */ /* 0x001fe200000418ff */
[----:B------:R-:W-:-:S06]  /*14c0*/  LOP3.LUT R87, R87, 0x3, RZ, 0xc0, !PT ;  /* 0x0000000357577812 */ /* 0x000fcc00078ec0ff */
[----:B------:R-:W-:-:S05]  /*14d0*/  SEL R80, RZ, 0x1, P0 ;  /* 0x00000001ff507807 */ /* 0x000fca0000000000 */
[----:B------:R-:W-:Y:S01]  /*14e0*/  IMAD.IADD R99, R80, 0x1, R99 ;  /* 0x0000000150637824 */ /* 0x000fe200078e0263 */
[----:B------:R-:W-:Y:S02]  /*14f0*/  SEL R94, RZ, 0x4, P4 ;  /* 0x00000004ff5e7807 */ /* 0x000fe40002000000 */
[----:B------:R-:W-:Y:S02]  /*1500*/  SEL R97, RZ, 0x7fff8, P1 ;  /* 0x0007fff8ff617807 */ /* 0x000fe40000800000 */
[----:B------:R-:W-:Y:S02]  /*1510*/  IADD3 R85, R87, R86, R85 ;  /* 0x0000005657557210 */ /* 0x000fe40007ffe055 */
[----:B------:R-:W-:Y:S02]  /*1520*/  LOP3.LUT R99, R99, 0x3, RZ, 0xc0, !PT ;  /* 0x0000000363637812 */ /* 0x000fe400078ec0ff */
[----:B------:R-:W-:Y:S02]  /*1530*/  ISETP.GE.AND P4, PT, R27, R74, PT ;  /* 0x0000004a1b00720c */ /* 0x000fe40003f86270 */
[----:B------:R-:W-:-:S02]  /*1540*/  LOP3.LUT R86, R84, 0x3, RZ, 0xc0, !PT ;  /* 0x0000000354567812 */ /* 0x000fc400078ec0ff */
[----:B------:R-:W-:Y:S02]  /*1550*/  SEL R92, RZ, 0x1, P4 ;  /* 0x00000001ff5c7807 */ /* 0x000fe40002000000 */
[----:B------:R-:W-:Y:S02]  /*1560*/  IADD3 R94, R99, R97, R94 ;  /* 0x00000061635e7210 */ /* 0x000fe40007ffe05e */
[----:B------:R-:W-:Y:S02]  /*1570*/  IADD3 R105, R86, R105, R96 ;  /* 0x0000006956697210 */ /* 0x000fe40007ffe060 */
[----:B------:R-:W-:Y:S01]  /*1580*/  IADD3 R73, R178, 0x8, RZ ;  /* 0x00000008b2497810 */ /* 0x000fe20007ffe0ff */
[----:B------:R-:W0:Y:S01]  /*1590*/  LDSM.16.M88.4 R96, [R8+0x400] ;  /* 0x000400000860783b */ /* 0x000e220000000200 */
[-C--:B------:R-:W-:Y:S01]  /*15a0*/  ISETP.GE.AND P1, PT, R14, R72.reuse, PT ;  /* 0x000000480e00720c */ /* 0x080fe20003f26270 */
[----:B------:R-:W-:Y:S01]  /*15b0*/  IMAD.IADD R92, R92, 0x1, R95 ;  /* 0x000000015c5c7824 */ /* 0x000fe200078e025f */
[----:B------:R-:W-:-:S02]  /*15c0*/  ISETP.GE.AND P3, PT, R27, R72, PT ;  /* 0x000000481b00720c */ /* 0x000fc40003f66270 */
[----:B------:R-:W-:Y:S02]  /*15d0*/  ISETP.GE.AND P4, PT, R14, R73, PT ;  /* 0x000000490e00720c */ /* 0x000fe40003f86270 */
[C---:B---3--:R-:W-:Y:S01]  /*15e0*/  HMMA.16816.F32.BF16 R72, R68.reuse, R102, RZ ;  /* 0x000000664448723c */ /* 0x048fe200000418ff */
[----:B------:R-:W-:Y:S01]  /*15f0*/  LOP3.LUT R94, R94, 0xf, RZ, 0xc0, !PT ;  /* 0x0000000f5e5e7812 */ /* 0x000fe200078ec0ff */
[----:B------:R-:W-:Y:S01]  /*1600*/  IMAD.SHL.U32 R85, R85, 0x100, RZ ;  /* 0x0000010055557824 */ /* 0x000fe200078e00ff */
[----:B------:R-:W-:Y:S02]  /*1610*/  SEL R84, RZ, 0x4, P5 ;  /* 0x00000004ff547807 */ /* 0x000fe40002800000 */
[----:B------:R-:W-:Y:S01]  /*1620*/  LOP3.LUT R92, R92, 0x3, RZ, 0xc0, !PT ;  /* 0x000000035c5c7812 */ /* 0x000fe200078ec0ff */
[----:B------:R-:W-:Y:S02]  /*1630*/  IMAD R94, R105, 0x10, R94 ;  /* 0x00000010695e7824 */ /* 0x000fe400078e025e */
[----:B------:R-:W-:Y:S01]  /*1640*/  HMMA.16816.F32.BF16 R80, R68, R82, RZ ;  /* 0x000000524450723c */ /* 0x000fe200000418ff */
[----:B------:R-:W-:-:S02]  /*1650*/  IADD3 R93, R92, R93, R84 ;  /* 0x0000005d5c5d7210 */ /* 0x000fc40007ffe054 */
[----:B------:R-:W-:Y:S02]  /*1660*/  LOP3.LUT R84, R85, 0xf00, RZ, 0xe2, !PT ;  /* 0x00000f0055547812 */ /* 0x000fe400078ee2ff */
[----:B------:R-:W-:-:S03]  /*1670*/  LOP3.LUT R85, R94, 0xff, RZ, 0xc0, !PT ;  /* 0x000000ff5e557812 */ /* 0x000fc600078ec0ff */
[----:B------:R-:W-:-:S04]  /*1680*/  IMAD R84, R93, 0x1000, R84 ;  /* 0x000010005d547824 */ /* 0x000fc800078e0254 */
[----:B------:R-:W-:Y:S02]  /*1690*/  IMAD.IADD R182, R84, 0x1, R85 ;  /* 0x0000000154b67824 */ /* 0x000fe400078e0255 */
[----:B-1----:R-:W-:Y:S02]  /*16a0*/  HMMA.16816.F32.BF16 R84, R68, R88, RZ ;  /* 0x000000584454723c */ /* 0x002fe400000418ff */
[----:B------:R-:W-:Y:S01]  /*16b0*/  FMUL R72, R72, c[0x0][0x188] ;  /* 0x0000620048487a20 */ /* 0x000fe20000400000 */
[----:B------:R-:W-:Y:S01]  /*16c0*/  ISETP.GE.AND P5, PT, R14, R178, PT ;  /* 0x000000b20e00720c */ /* 0x000fe20003fa6270 */
[----:B------:R-:W-:-:S04]  /*16d0*/  FMUL R76, R76, c[0x0][0x188] ;  /* 0x000062004c4c7a20 */ /* 0x000fc80000400000 */
[C---:B------:R-:W-:Y:S01]  /*16e0*/  HMMA.16816.F32.BF16 R88, R68.reuse, R90, RZ ;  /* 0x0000005a4458723c */ /* 0x040fe200000418ff */
[----:B------:R-:W-:Y:S01]  /*16f0*/  FSEL R173, R72, -INF , P1 ;  /* 0xff80000048ad7808 */ /* 0x000fe20000800000 */
[----:B------:R-:W-:Y:S01]  /*1700*/  FMUL R72, R82, c[0x0][0x188] ;  /* 0x0000620052487a20 */ /* 0x000fe20000400000 */
[----:B------:R-:W-:Y:S01]  /*1710*/  ISETP.GT.AND P1, PT, R14, R178, PT ;  /* 0x000000b20e00720c */ /* 0x000fe20003f24270 */
[----:B------:R-:W-:Y:S01]  /*1720*/  FMUL R82, R77, c[0x0][0x188] ;  /* 0x000062004d527a20 */ /* 0x000fe20000400000 */
[----:B------:R-:W-:Y:S01]  /*1730*/  FSEL R77, R76, -INF , P5 ;  /* 0xff8000004c4d7808 */ /* 0x000fe20002800000 */
[----:B------:R-:W-:Y:S02]  /*1740*/  FMUL R74, R74, c[0x0][0x188] ;  /* 0x000062004a4a7a20 */ /* 0x000fe40000400000 */
[----:B------:R-:W-:Y:S01]  /*1750*/  FMUL R80, R80, c[0x0][0x188] ;  /* 0x0000620050507a20 */ /* 0x000fe20000400000 */
[----:B0-----:R-:W-:Y:S01]  /*1760*/  HMMA.16816.F32.BF16 R92, R68, R96, RZ ;  /* 0x00000060445c723c */ /* 0x001fe200000418ff */
[----:B------:R-:W-:Y:S01]  /*1770*/  FSEL R76, R82, -INF , P1 ;  /* 0xff800000524c7808 */ /* 0x000fe20000800000 */
[----:B------:R-:W-:Y:S01]  /*1780*/  FMUL R81, R81, c[0x0][0x188] ;  /* 0x0000620051517a20 */ /* 0x000fe20000400000 */
[----:B------:R-:W-:-:S02]  /*1790*/  FSEL R172, R74, -INF , P3 ;  /* 0xff8000004aac7808 */ /* 0x000fc40001800000 */
[----:B------:R-:W-:Y:S02]  /*17a0*/  FSEL R183, R80, -INF , P4 ;  /* 0xff80000050b77808 */ /* 0x000fe40002000000 */
[----:B------:R-:W-:Y:S02]  /*17b0*/  IADD3 R74, R178, 0x10, RZ ;  /* 0x00000010b24a7810 */ /* 0x000fe40007ffe0ff */
[----:B------:R-:W-:Y:S01]  /*17c0*/  FMNMX R80, R77, R76, !PT ;  /* 0x0000004c4d507209 */ /* 0x000fe20007800000 */
[----:B------:R-:W-:Y:S01]  /*17d0*/  HMMA.16816.F32.BF16 R96, R68, R98, RZ ;  /* 0x000000624460723c */ /* 0x000fe200000418ff */
[----:B------:R-:W-:Y:S01]  /*17e0*/  FSEL R72, R72, -INF , P5 ;  /* 0xff80000048487808 */ /* 0x000fe20002800000 */
[----:B------:R-:W-:Y:S01]  /*17f0*/  FMUL R84, R84, c[0x0][0x188] ;  /* 0x0000620054547a20 */ /* 0x000fe20000400000 */
[----:B------:R-:W-:Y:S02]  /*1800*/  ISETP.GE.AND P5, PT, R14, R74, PT ;  /* 0x0000004a0e00720c */ /* 0x000fe40003fa6270 */
[----:B------:R-:W-:-:S02]  /*1810*/  FSEL R81, R81, -INF , P6 ;  /* 0xff80000051517808 */ /* 0x000fc40003000000 */
[----:B------:R-:W-:Y:S01]  /*1820*/  FMNMX R80, R183, R80, !PT ;  /* 0x00000050b7507209 */ /* 0x000fe20007800000 */
[----:B------:R-:W-:Y:S01]  /*1830*/  FMUL R185, R85, c[0x0][0x188] ;  /* 0x0000620055b97a20 */ /* 0x000fe20000400000 */
[----:B------:R-:W-:Y:S02]  /*1840*/  ISETP.GE.AND P4, PT, R14, R194, PT ;  /* 0x000000c20e00720c */ /* 0x000fe40003f86270 */
[----:B------:R-:W-:Y:S02]  /*1850*/  FSEL R85, R84, -INF , P5 ;  /* 0xff80000054557808 */ /* 0x000fe40002800000 */
[----:B------:R-:W-:Y:S01]  /*1860*/  FMNMX R80, R81, R80, !PT ;  /* 0x0000005051507209 */ /* 0x000fe20007800000 */
[----:B------:R-:W-:Y:S01]  /*1870*/  FMUL R88, R88, c[0x0][0x188] ;  /* 0x0000620058587a20 */ /* 0x000fe20000400000 */
[----:B------:R-:W-:Y:S01]  /*1880*/  HMMA.16816.F32.BF16 R100, R68, R100, RZ ;  /* 0x000000644464723c */ /* 0x000fe200000418ff */
        /* <DEDUP_REMOVED lines=8> */
[----:B------:R-:W-:Y:S01]  /*1910*/  ISETP.GE.AND P4, PT, R14, R192, PT ;  /* 0x000000c00e00720c */ /* 0x000fe20003f86270 */
[----:B------:R-:W-:Y:S01]  /*1920*/  HMMA.16816.F32.BF16 R104, R68, R110, RZ ;  /* 0x0000006e4468723c */ /* 0x000fe200000418ff */
[----:B------:R-:W-:-:S02]  /*1930*/  FSEL R189, R89, -INF , P5 ;  /* 0xff80000059bd7808 */ /* 0x000fc40002800000 */
[----:B------:R-:W-:Y:S01]  /*1940*/  FMNMX R80, R187, R80, !PT ;  /* 0x00000050bb507209 */ /* 0x000fe20007800000 */
[----:B------:R-:W-:Y:S01]  /*1950*/  FMUL R93, R93, c[0x0][0x188] ;  /* 0x000062005d5d7a20 */ /* 0x000fe20000400000 */
[----:B------:R-:W-:-:S03]  /*1960*/  ISETP.GE.AND P6, PT, R14, R190, PT ;  /* 0x000000be0e00720c */ /* 0x000fc60003fc6270 */
[C---:B------:R-:W-:Y:S01]  /*1970*/  HMMA.16816.F32.BF16 R108, R68.reuse, R108, RZ ;  /* 0x0000006c446c723c */ /* 0x040fe200000418ff */
[----:B------:R-:W-:Y:S02]  /*1980*/  FSEL R193, R92, -INF , P4 ;  /* 0xff8000005cc17808 */ /* 0x000fe40002000000 */
[----:B------:R-:W-:Y:S01]  /*1990*/  FMNMX R80, R189, R80, !PT ;  /* 0x00000050bd507209 */ /* 0x000fe20007800000 */
[----:B------:R-:W-:Y:S01]  /*19a0*/  FMUL R96, R96, c[0x0][0x188] ;  /* 0x0000620060607a20 */ /* 0x000fe20000400000 */
[C---:B------:R-:W-:Y:S02]  /*19b0*/  ISETP.GE.AND P5, PT, R14.reuse, R186, PT ;  /* 0x000000ba0e00720c */ /* 0x040fe40003fa6270 */
[----:B------:R-:W-:Y:S01]  /*19c0*/  FSEL R191, R93, -INF , P6 ;  /* 0xff8000005dbf7808 */ /* 0x000fe20003000000 */
[----:B------:R-:W-:Y:S01]  /*19d0*/  HMMA.16816.F32.BF16 R112, R68, R120, RZ ;  /* 0x000000784470723c */ /* 0x000fe200000418ff */
[----:B------:R-:W-:Y:S01]  /*19e0*/  FMNMX R80, R193, R80, !PT ;  /* 0x00000050c1507209 */ /* 0x000fe20007800000 */
[----:B------:R-:W-:Y:S01]  /*19f0*/  FMUL R97, R97, c[0x0][0x188] ;  /* 0x0000620061617a20 */ /* 0x000fe20000400000 */
[----:B------:R-:W-:-:S02]  /*1a00*/  ISETP.GE.AND P4, PT, R14, R184, PT ;  /* 0x000000b80e00720c */ /* 0x000fc40003f86270 */
[----:B------:R-:W-:Y:S02]  /*1a10*/  FSEL R195, R96, -INF , P5 ;  /* 0xff80000060c37808 */ /* 0x000fe40002800000 */
[----:B------:R-:W-:Y:S01]  /*1a20*/  FMNMX R80, R191, R80, !PT ;  /* 0x00000050bf507209 */ /* 0x000fe20007800000 */
[----:B------:R-:W-:Y:S01]  /*1a30*/  FMUL R100, R100, c[0x0][0x188] ;  /* 0x0000620064647a20 */ /* 0x000fe20000400000 */
[----:B------:R-:W-:Y:S01]  /*1a40*/  HMMA.16816.F32.BF16 R120, R68, R122, RZ ;  /* 0x0000007a4478723c */ /* 0x000fe200000418ff */
[C---:B------:R-:W-:Y:S02]  /*1a50*/  ISETP.GE.AND P6, PT, R14.reuse, R188, PT ;  /* 0x000000bc0e00720c */ /* 0x040fe40003fc6270 */
[----:B------:R-:W-:Y:S02]  /*1a60*/  FSEL R197, R97, -INF , P4 ;  /* 0xff80000061c57808 */ /* 0x000fe40002000000 */
[----:B------:R-:W-:Y:S01]  /*1a70*/  FMNMX R80, R195, R80, !PT ;  /* 0x00000050c3507209 */ /* 0x000fe20007800000 */
[----:B------:R-:W-:Y:S01]  /*1a80*/  FMUL R101, R101, c[0x0][0x188] ;  /* 0x0000620065657a20 */ /* 0x000fe20000400000 */
[----:B------:R-:W-:Y:S01]  /*1a90*/  ISETP.GE.AND P5, PT, R14, R177, PT ;  /* 0x000000b10e00720c */ /* 0x000fe20003fa6270 */
[----:B------:R-:W-:Y:S01]  /*1aa0*/  FMUL R78, R78, c[0x0][0x188] ;  /* 0x000062004e4e7a20 */ /* 0x000fe20000400000 */
[----:B------:R-:W-:Y:S01]  /*1ab0*/  FSEL R201, R100, -INF , P6 ;  /* 0xff80000064c97808 */ /* 0x000fe20003000000 */
[----:B------:R-:W-:Y:S01]  /*1ac0*/  FMUL R73, R73, c[0x0][0x188] ;  /* 0x0000620049497a20 */ /* 0x000fe20000400000 */
[----:B------:R-:W-:-:S02]  /*1ad0*/  FMNMX R80, R197, R80, !PT ;  /* 0x00000050c5507209 */ /* 0x000fc40007800000 */
[C---:B------:R-:W-:Y:S02]  /*1ae0*/  ISETP.GE.AND P3, PT, R27.reuse, R178, PT ;  /* 0x000000b21b00720c */ /* 0x040fe40003f66270 */
[----:B------:R-:W-:Y:S02]  /*1af0*/  ISETP.GE.AND P4, PT, R14, R174, PT ;  /* 0x000000ae0e00720c */ /* 0x000fe40003f86270 */
[----:B------:R-:W-:Y:S02]  /*1b00*/  LOP3.LUT R82, R178, 0x50, RZ, 0xfc, !PT ;  /* 0x00000050b2527812 */ /* 0x000fe400078efcff */
[----:B------:R-:W-:Y:S02]  /*1b10*/  ISETP.GE.AND P1, PT, R27, R74, PT ;  /* 0x0000004a1b00720c */ /* 0x000fe40003f26270 */
[----:B------:R-:W-:Y:S02]  /*1b20*/  FSEL R205, R101, -INF , P5 ;  /* 0xff80000065cd7808 */ /* 0x000fe40002800000 */
[----:B------:R-:W-:Y:S01]  /*1b30*/  FMNMX R80, R201, R80, !PT ;  /* 0x00000050c9507209 */ /* 0x000fe20007800000 */
[----:B------:R-:W-:Y:S01]  /*1b40*/  FMUL R108, R108, c[0x0][0x188] ;  /* 0x000062006c6c7a20 */ /* 0x000fe20000400000 */
[----:B------:R-:W-:-:S02]  /*1b50*/  FSEL R74, R78, -INF , P3 ;  /* 0xff8000004e4a7808 */ /* 0x000fc40001800000 */
[----:B------:R-:W-:Y:S02]  /*1b60*/  LOP3.LUT R78, R178, 0x58, RZ, 0xfc, !PT ;  /* 0x00000058b24e7812 */ /* 0x000fe400078efcff */
[----:B------:R-:W-:Y:S02]  /*1b70*/  FSEL R209, R73, -INF , P4 ;  /* 0xff80000049d17808 */ /* 0x000fe40002000000 */
[----:B------:R-:W-:Y:S01]  /*1b80*/  ISETP.GE.AND P4, PT, R14, R82, PT ;  /* 0x000000520e00720c */ /* 0x000fe20003f86270 */
[----:B------:R-:W-:Y:S01]  /*1b90*/  FMUL R104, R104, c[0x0][0x188] ;  /* 0x0000620068687a20 */ /* 0x000fe20000400000 */
[----:B------:R-:W-:Y:S01]  /*1ba0*/  FMNMX R80, R205, R80, !PT ;  /* 0x00000050cd507209 */ /* 0x000fe20007800000 */
[----:B------:R-:W-:Y:S01]  /*1bb0*/  FMUL R112, R112, c[0x0][0x188] ;  /* 0x0000620070707a20 */ /* 0x000fe20000400000 */
[----:B------:R-:W-:Y:S02]  /*1bc0*/  ISETP.GT.AND P3, PT, R27, R178, PT ;  /* 0x000000b21b00720c */ /* 0x000fe40003f64270 */
[----:B------:R-:W-:-:S02]  /*1bd0*/  LOP3.LUT R176, R178, 0x59, RZ, 0xfc, !PT ;  /* 0x00000059b2b07812 */ /* 0x000fc400078efcff */
[C---:B------:R-:W-:Y:S02]  /*1be0*/  LOP3.LUT R175, R178.reuse, 0x51, RZ, 0xfc, !PT ;  /* 0x00000051b2af7812 */ /* 0x040fe400078efcff */
[C---:B------:R-:W-:Y:S02]  /*1bf0*/  LOP3.LUT R181, R178.reuse, 0x49, RZ, 0xfc, !PT ;  /* 0x00000049b2b57812 */ /* 0x040fe400078efcff */
[----:B------:R-:W-:Y:S02]  /*1c00*/  LOP3.LUT R180, R178, 0x48, RZ, 0xfc, !PT ;  /* 0x00000048b2b47812 */ /* 0x000fe400078efcff */
[----:B------:R-:W-:Y:S02]  /*1c10*/  ISETP.GE.AND P5, PT, R14, R78, PT ;  /* 0x0000004e0e00720c */ /* 0x000fe40003fa6270 */
[----:B------:R-:W-:Y:S02]  /*1c20*/  LOP3.LUT R178, R178, 0x41, RZ, 0xfc, !PT ;  /* 0x00000041b2b27812 */ /* 0x000fe400078efcff */
[----:B------:R-:W-:-:S02]  /*1c30*/  FSEL R203, R108, -INF , P4 ;  /* 0xff8000006ccb7808 */ /* 0x000fc40002000000 */
[----:B------:R-:W-:Y:S02]  /*1c40*/  ISETP.GE.AND P4, PT, R14, R179, PT ;  /* 0x000000b30e00720c */ /* 0x000fe40003f86270 */
[----:B------:R-:W-:Y:S01]  /*1c50*/  FMNMX R80, R173, R80, !PT ;  /* 0x00000050ad507209 */ /* 0x000fe20007800000 */
[----:B------:R-:W-:Y:S01]  /*1c60*/  FMUL R113, R113, c[0x0][0x188] ;  /* 0x0000620071717a20 */ /* 0x000fe20000400000 */
[----:B------:R-:W-:Y:S02]  /*1c70*/  FSEL R199, R104, -INF , P5 ;  /* 0xff80000068c77808 */ /* 0x000fe40002800000 */
[----:B------:R-:W-:Y:S02]  /*1c80*/  ISETP.GE.AND P5, PT, R14, R178, PT ;  /* 0x000000b20e00720c */ /* 0x000fe40003fa6270 */
[----:B------:R-:W-:Y:S02]  /*1c90*/  FSEL R215, R112, -INF , P4 ;  /* 0xff80000070d77808 */ /* 0x000fe40002000000 */
[----:B------:R-:W-:Y:S01]  /*1ca0*/  FMNMX R80, R209, R80, !PT ;  /* 0x00000050d1507209 */ /* 0x000fe20007800000 */
[----:B------:R-:W-:Y:S01]  /*1cb0*/  FMUL R105, R105, c[0x0][0x188] ;  /* 0x0000620069697a20 */ /* 0x000fe20000400000 */
[----:B------:R-:W-:Y:S01]  /*1cc0*/  ISETP.GE.AND P6, PT, R14, R176, PT ;  /* 0x000000b00e00720c */ /* 0x000fe20003fc6270 */
[----:B------:R-:W-:Y:S01]  /*1cd0*/  HMMA.16816.F32.BF16 R124, R68, R128, RZ ;  /* 0x00000080447c723c */ /* 0x000fe200000418ff */
[----:B------:R-:W-:Y:S01]  /*1ce0*/  FSEL R207, R113, -INF , P5 ;  /* 0xff80000071cf7808 */ /* 0x000fe20002800000 */
[----:B------:R-:W-:Y:S01]  /*1cf0*/  FMUL R120, R120, c[0x0][0x188] ;  /* 0x0000620078787a20 */ /* 0x000fe20000400000 */
[----:B------:R-:W-:-:S02]  /*1d00*/  ISETP.GE.AND P5, PT, R14, R180, PT ;  /* 0x000000b40e00720c */ /* 0x000fc40003fa6270 */
[----:B------:R-:W-:Y:S01]  /*1d10*/  FMNMX R80, R215, R80, !PT ;  /* 0x00000050d7507209 */ /* 0x000fe20007800000 */
[----:B------:R-:W-:Y:S01]  /*1d20*/  FMUL R121, R121, c[0x0][0x188] ;  /* 0x0000620079797a20 */ /* 0x000fe20000400000 */
[----:B------:R-:W-:Y:S02]  /*1d30*/  FSEL R73, R105, -INF , P6 ;  /* 0xff80000069497808 */ /* 0x000fe40003000000 */
[----:B------:R-:W-:Y:S02]  /*1d40*/  ISETP.GE.AND P6, PT, R14, R181, PT ;  /* 0x000000b50e00720c */ /* 0x000fe40003fc6270 */
[----:B------:R-:W-:Y:S02]  /*1d50*/  FSEL R213, R120, -INF , P5 ;  /* 0xff80000078d57808 */ /* 0x000fe40002800000 */
[----:B------:R-:W-:Y:S01]  /*1d60*/  FMNMX R80, R207, R80, !PT ;  /* 0x00000050cf507209 */ /* 0x000fe20007800000 */
[----:B------:R-:W-:Y:S01]  /*1d70*/  HMMA.16816.F32.BF16 R128, R68, R130, RZ ;  /* 0x000000824480723c */ /* 0x000fe200000418ff */
[----:B------:R-:W-:-:S02]  /*1d80*/  FSEL R121, R121, -INF , P6 ;  /* 0xff80000079797808 */ /* 0x000fc40003000000 */
[----:B------:R-:W-:Y:S01]  /*1d90*/  FMNMX R80, R213, R80, !PT ;  /* 0x00000050d5507209 */ /* 0x000fe20007800000 */
[----:B------:R-:W-:Y:S01]  /*1da0*/  FMUL R109, R109, c[0x0][0x188] ;  /* 0x000062006d6d7a20 */ /* 0x000fe20000400000 */
[----:B------:R-:W-:Y:S02]  /*1db0*/  ISETP.GE.AND P5, PT, R14, R175, PT ;  /* 0x000000af0e00720c */ /* 0x000fe40003fa6270 */
[----:B------:R-:W-:Y:S01]  /*1dc0*/  FMNMX R80, R121, R80, !PT ;  /* 0x0000005079507209 */ /* 0x000fe20007800000 */
[----:B------:R-:W-:Y:S01]  /*1dd0*/  HMMA.16816.F32.BF16 R132, R68, R116, RZ ;  /* 0x000000744484723c */ /* 0x000fe200000418ff */
[----:B------:R-:W-:Y:S02]  /*1de0*/  LOP3.LUT R182, R182, 0xffff, RZ, 0xc0, !PT ;  /* 0x0000ffffb6b67812 */ /* 0x000fe400078ec0ff */
[----:B------:R-:W-:Y:S02]  /*1df0*/  FSEL R211, R109, -INF , P5 ;  /* 0xff8000006dd37808 */ /* 0x000fe40002800000 */
[----:B------:R-:W-:-:S02]  /*1e00*/  FMNMX R80, R203, R80, !PT ;  /* 0x00000050cb507209 */ /* 0x000fc40007800000 */
[--C-:B------:R-:W-:Y:S02]  /*1e10*/  SHF.R.U32.HI R84, RZ, 0xf, R182.reuse ;  /* 0x0000000fff547819 */ /* 0x100fe400000116b6 */
[----:B------:R-:W-:Y:S01]  /*1e20*/  FMNMX R80, R211, R80, !PT ;  /* 0x00000050d3507209 */ /* 0x000fe20007800000 */
[----:B------:R-:W-:Y:S01]  /*1e30*/  FMUL R124, R124, c[0x0][0x188] ;  /* 0x000062007c7c7a20 */ /* 0x000fe20000400000 */
[----:B------:R-:W-:Y:S01]  /*1e40*/  LOP3.LUT P4, RZ, R84, 0x1, RZ, 0xc0, !PT ;  /* 0x0000000154ff7812 */ /* 0x000fe2000788c0ff */
[----:B------:R-:W-:Y:S01]  /*1e50*/  HMMA.16816.F32.BF16 R68, R68, R118, RZ ;  /* 0x000000764444723c */ /* 0x000fe200000418ff */
[----:B------:R-:W-:Y:S02]  /*1e60*/  SHF.R.U32.HI R84, RZ, 0xe, R182 ;  /* 0x0000000eff547819 */ /* 0x000fe400000116b6 */
[----:B------:R-:W-:Y:S01]  /*1e70*/  FMNMX R80, R199, R80, !PT ;  /* 0x00000050c7507209 */ /* 0x000fe20007800000 */
[----:B------:R-:W-:Y:S01]  /*1e80*/  FMUL R125, R125, c[0x0][0x188] ;  /* 0x000062007d7d7a20 */ /* 0x000fe20000400000 */
[----:B------:R-:W-:-:S02]  /*1e90*/  LOP3.LUT P6, RZ, R84, 0x1, RZ, 0xc0, !PT ;  /* 0x0000000154ff7812 */ /* 0x000fc400078cc0ff */
[--C-:B------:R-:W-:Y:S02]  /*1ea0*/  SHF.R.U32.HI R88, RZ, 0xb, R182.reuse ;  /* 0x0000000bff587819 */ /* 0x100fe400000116b6 */
[----:B------:R-:W-:Y:S02]  /*1eb0*/  SHF.R.U32.HI R84, RZ, 0xa, R182 ;  /* 0x0000000aff547819 */ /* 0x000fe400000116b6 */
[----:B------:R-:W-:Y:S02]  /*1ec0*/  FSEL R221, R124, -INF , !P4 ;  /* 0xff8000007cdd7808 */ /* 0x000fe40006000000 */
[----:B------:R-:W-:Y:S01]  /*1ed0*/  FMNMX R80, R73, R80, !PT ;  /* 0x0000005049507209 */ /* 0x000fe20007800000 */
[----:B------:R-:W-:Y:S01]  /*1ee0*/  FMUL R128, R128, c[0x0][0x188] ;  /* 0x0000620080807a20 */ /* 0x000fe20000400000 */
[----:B------:R-:W-:Y:S02]  /*1ef0*/  LOP3.LUT P5, RZ, R88, 0x1, RZ, 0xc0, !PT ;  /* 0x0000000158ff7812 */ /* 0x000fe400078ac0ff */
[----:B------:R-:W-:-:S02]  /*1f00*/  LOP3.LUT P4, RZ, R84, 0x1, RZ, 0xc0, !PT ;  /* 0x0000000154ff7812 */ /* 0x000fc4000788c0ff */
[----:B------:R-:W-:Y:S02]  /*1f10*/  FSEL R125, R125, -INF , !P6 ;  /* 0xff8000007d7d7808 */ /* 0x000fe40007000000 */
[----:B------:R-:W-:Y:S02]  /*1f20*/  FMNMX R80, R221, R80, !PT ;  /* 0x00000050dd507209 */ /* 0x000fe40007800000 */
[--C-:B------:R-:W-:Y:S01]  /*1f30*/  SHF.R.U32.HI R84, RZ, 0x7, R182.reuse ;  /* 0x00000007ff547819 */ /* 0x100fe200000116b6 */
[----:B------:R-:W-:Y:S01]  /*1f40*/  FMUL R129, R129, c[0x0][0x188] ;  /* 0x0000620081817a20 */ /* 0x000fe20000400000 */
[----:B------:R-:W-:Y:S02]  /*1f50*/  FSEL R217, R128, -INF , !P5 ;  /* 0xff80000080d97808 */ /* 0x000fe40006800000 */
[----:B------:R-:W-:Y:S02]  /*1f60*/  FMNMX R80, R125, R80, !PT ;  /* 0x000000507d507209 */ /* 0x000fe40007800000 */
[----:B------:R-:W-:Y:S01]  /*1f70*/  LOP3.LUT P6, RZ, R84, 0x1, RZ, 0xc0, !PT ;  /* 0x0000000154ff7812 */ /* 0x000fe200078cc0ff */
[----:B------:R-:W-:Y:S01]  /*1f80*/  FMUL R132, R132, c[0x0][0x188] ;  /* 0x0000620084847a20 */ /* 0x000fe20000400000 */
[----:B------:R-:W-:-:S02]  /*1f90*/  SHF.R.U32.HI R84, RZ, 0x6, R182 ;  /* 0x00000006ff547819 */ /* 0x000fc400000116b6 */
[----:B------:R-:W-:Y:S02]  /*1fa0*/  FSEL R219, R129, -INF , !P4 ;  /* 0xff80000081db7808 */ /* 0x000fe40006000000 */
[----:B------:R-:W-:Y:S01]  /*1fb0*/  FMNMX R80, R217, R80, !PT ;  /* 0x00000050d9507209 */ /* 0x000fe20007800000 */
[----:B------:R-:W-:Y:S01]  /*1fc0*/  FMUL R129, R133, c[0x0][0x188] ;  /* 0x0000620085817a20 */ /* 0x000fe20000400000 */
[----:B------:R-:W-:Y:S02]  /*1fd0*/  LOP3.LUT P5, RZ, R84, 0x1, RZ, 0xc0, !PT ;  /* 0x0000000154ff7812 */ /* 0x000fe400078ac0ff */
[----:B------:R-:W-:Y:S02]  /*1fe0*/  SHF.R.U32.HI R84, RZ, 0x3, R182 ;  /* 0x00000003ff547819 */ /* 0x000fe400000116b6 */
[----:B------:R-:W-:Y:S02]  /*1ff0*/  FSEL R133, R132, -INF , !P6 ;  /* 0xff80000084857808 */ /* 0x000fe40007000000 */
[----:B------:R-:W-:Y:S01]  /*2000*/  FMNMX R80, R219, R80, !PT ;  /* 0x00000050db507209 */ /* 0x000fe20007800000 */
[----:B------:R-:W-:Y:S01]  /*2010*/  FMUL R68, R68, c[0x0][0x188] ;  /* 0x0000620044447a20 */ /* 0x000fe20000400000 */
[----:B------:R-:W-:-:S02]  /*2020*/  LOP3.LUT P4, RZ, R84, 0x1, RZ, 0xc0, !PT ;  /* 0x0000000154ff7812 */ /* 0x000fc4000788c0ff */
[----:B------:R-:W-:Y:S02]  /*2030*/  SHF.R.U32.HI R84, RZ, 0x2, R182 ;  /* 0x00000002ff547819 */ /* 0x000fe400000116b6 */
[----:B------:R-:W-:Y:S02]  /*2040*/  FSEL R129, R129, -INF , !P5 ;  /* 0xff80000081817808 */ /* 0x000fe40006800000 */
[----:B------:R-:W-:Y:S01]  /*2050*/  FMNMX R80, R133, R80, !PT ;  /* 0x0000005085507209 */ /* 0x000fe20007800000 */
[----:B------:R-:W-:Y:S01]  /*2060*/  FMUL R69, R69, c[0x0][0x188] ;  /* 0x0000620045457a20 */ /* 0x000fe20000400000 */
[----:B------:R-:W-:Y:S02]  /*2070*/  LOP3.LUT P6, RZ, R84, 0x1, RZ, 0xc0, !PT ;  /* 0x0000000154ff7812 */ /* 0x000fe400078cc0ff */
[----:B------:R-:W-:Y:S02]  /*2080*/  FSEL R223, R68, -INF , !P4 ;  /* 0xff80000044df7808 */ /* 0x000fe40006000000 */
[----:B------:R-:W-:-:S02]  /*2090*/  FMNMX R80, R129, R80, !PT ;  /* 0x0000005081507209 */ /* 0x000fc40007800000 */
[----:B------:R-:W-:Y:S02]  /*20a0*/  FSEL R119, R69, -INF , !P6 ;  /* 0xff80000045777808 */ /* 0x000fe40007000000 */
[----:B------:R-:W-:-:S04]  /*20b0*/  FMNMX R68, R223, R80, !PT ;  /* 0x00000050df447209 */ /* 0x000fc80007800000 */
[----:B------:R-:W-:-:S05]  /*20c0*/  FMNMX R100, R119, R68, !PT ;  /* 0x0000004477647209 */ /* 0x000fca0007800000 */
[----:B------:R-:W0:Y:S01]  /*20d0*/  SHFL.BFLY PT, R101, R100, 0x2, 0x1f ;  /* 0x0c401f0064657f89 */ /* 0x000e2200000e0000 */
[----:B------:R-:W-:Y:S02]  /*20e0*/  FMUL R86, R86, c[0x0][0x188] ;  /* 0x0000620056567a20 */ /* 0x000fe40000400000 */
[----:B------:R-:W-:Y:S01]  /*20f0*/  IMAD.WIDE R88, R7, 0x2, R152 ;  /* 0x0000000207587825 */ /* 0x000fe200078e0298 */
[----:B------:R-:W-:Y:S02]  /*2100*/  ISETP.GE.AND P4, PT, R27, R194, PT ;  /* 0x000000c21b00720c */ /* 0x000fe40003f86270 */
[----:B------:R-:W-:Y:S01]  /*2110*/  FSEL R118, R86, -INF , P1 ;  /* 0xff80000056767808 */ /* 0x000fe20000800000 */
[----:B------:R-:W-:Y:S02]  /*2120*/  FMUL R84, R87, c[0x0][0x188] ;  /* 0x0000620057547a20 */ /* 0x000fe40000400000 */
[----:B------:R-:W-:Y:S01]  /*2130*/  IMAD.WIDE R92, R7, 0x2, R144 ;  /* 0x00000002075c7825 */ /* 0x000fe200078e0290 */
[----:B------:R-:W-:Y:S01]  /*2140*/  ISETP.GE.AND P5, PT, R27, R198, PT ;  /* 0x000000c61b00720c */ /* 0x000fe20003fa6270 */
[----:B------:R1:W2:Y:S02]  /*2150*/  LDG.E.U16 R124, [R88.64] ;  /* 0x00000006587c7981 */ /* 0x0002a4000c1e1500 */
[----:B------:R-:W-:-:S04]  /*2160*/  IMAD.WIDE R68, R7, 0x2, R30 ;  /* 0x0000000207447825 */ /* 0x000fc800078e021e */
[----:B------:R-:W-:-:S04]  /*2170*/  IMAD.WIDE R86, R7, 0x2, R150 ;  /* 0x0000000207567825 */ /* 0x000fc800078e0296 */
[----:B------:R-:W-:-:S04]  /*2180*/  IMAD.WIDE R96, R7, 0x2, R154 ;  /* 0x0000000207607825 */ /* 0x000fc800078e029a */
[----:B------:R-:W-:Y:S01]  /*2190*/  IMAD.WIDE R104, R7, 0x2, R156 ;  /* 0x0000000207687825 */ /* 0x000fe200078e029c */
[----:B------:R-:W-:Y:S01]  /*21a0*/  ISETP.GE.AND P6, PT, R27, R196, PT ;  /* 0x000000c41b00720c */ /* 0x000fe20003fc6270 */
[----:B------:R3:W4:Y:S02]  /*21b0*/  LDG.E.U16 R227, [R92.64] ;  /* 0x000000065ce37981 */ /* 0x000724000c1e1500 */
[----:B------:R-:W-:Y:S02]  /*21c0*/  FMUL R90, R90, c[0x0][0x188] ;  /* 0x000062005a5a7a20 */ /* 0x000fe40000400000 */
[----:B------:R-:W-:Y:S01]  /*21d0*/  IMAD.WIDE R108, R7, 0x2, R52 ;  /* 0x00000002076c7825 */ /* 0x000fe200078e0234 */
[----:B0-----:R-:W-:Y:S01]  /*21e0*/  FMNMX R132, R100, R101, !PT ;  /* 0x0000006564847209 */ /* 0x001fe20007800000 */
[----:B------:R0:W5:Y:S02]  /*21f0*/  LDG.E.U16 R225, [R86.64] ;  /* 0x0000000656e17981 */ /* 0x000164000c1e1500 */
[----:B------:R-:W-:-:S02]  /*2200*/  FMUL R79, R79, c[0x0][0x188] ;  /* 0x000062004f4f7a20 */ /* 0x000fc40000400000 */
[C---:B------:R-:W-:Y:S01]  /*2210*/  IMAD.WIDE R112, R7.reuse, 0x2, R54 ;  /* 0x0000000207707825 */ /* 0x040fe200078e0236 */
[----:B------:R-:W-:Y:S01]  /*2220*/  FSEL R84, R84, -INF , P4 ;  /* 0xff80000054547808 */ /* 0x000fe20002000000 */
[----:B------:R0:W2:Y:S02]  /*2230*/  LDG.E.U16 R128, [R96.64] ;  /* 0x0000000660807981 */ /* 0x0000a4000c1e1500 */
[----:B------:R-:W-:Y:S01]  /*2240*/  IMAD.WIDE R116, R7, 0x2, R56 ;  /* 0x0000000207747825 */ /* 0x000fe200078e0238 */
[----:B------:R-:W-:Y:S01]  /*2250*/  ISETP.GE.AND P4, PT, R27, R184, PT ;  /* 0x000000b81b00720c */ /* 0x000fe20003f86270 */
[----:B------:R0:W2:Y:S02]  /*2260*/  LDG.E.U16 R231, [R104.64] ;  /* 0x0000000668e77981 */ /* 0x0000a4000c1e1500 */
[----:B------:R-:W-:Y:S02]  /*2270*/  FMUL R80, R83, c[0x0][0x188] ;  /* 0x0000620053507a20 */ /* 0x000fe40000400000 */
[----:B------:R0:W4:Y:S01]  /*2280*/  LDG.E.U16 R83, [R68.64] ;  /* 0x0000000644537981 */ /* 0x000122000c1e1500 */
[----:B-1----:R-:W-:Y:S01]  /*2290*/  IMAD.WIDE R88, R7, 0x2, R58 ;  /* 0x0000000207587825 */ /* 0x002fe200078e023a */
[----:B------:R-:W-:-:S02]  /*22a0*/  FSEL R120, R90, -INF , P5 ;  /* 0xff8000005a787808 */ /* 0x000fc40002800000 */
[----:B------:R1:W5:Y:S01]  /*22b0*/  LDG.E.U16 R233, [R108.64] ;  /* 0x000000066ce97981 */ /* 0x000362000c1e1500 */
[----:B------:R-:W-:Y:S01]  /*22c0*/  IMAD.WIDE R100, R7, 0x2, R140 ;  /* 0x0000000207647825 */ /* 0x000fe200078e028c */
[----:B------:R-:W-:Y:S02]  /*22d0*/  FSEL R79, R79, -INF , P3 ;  /* 0xff8000004f4f7808 */ /* 0x000fe40001800000 */
[----:B------:R1:W5:Y:S01]  /*22e0*/  LDG.E.U16 R184, [R112.64] ;  /* 0x0000000670b87981 */ /* 0x000362000c1e1500 */
[----:B---3--:R-:W-:Y:S01]  /*22f0*/  IMAD.WIDE R92, R7, 0x2, R136 ;  /* 0x00000002075c7825 */ /* 0x008fe200078e0288 */
[----:B------:R-:W-:Y:S02]  /*2300*/  ISETP.GE.AND P3, PT, R27, R192, PT ;  /* 0x000000c01b00720c */ /* 0x000fe40003f66270 */
[----:B------:R-:W3:Y:S01]  /*2310*/  LDG.E.U16 R117, [R116.64] ;  /* 0x0000000674757981 */ /* 0x000ee2000c1e1500 */
[----:B0-----:R-:W-:-:S03]  /*2320*/  IMAD.WIDE R68, R7, 0x2, R146 ;  /* 0x0000000207447825 */ /* 0x001fc600078e0292 */
[----:B------:R0:W3:Y:S01]  /*2330*/  LDG.E.U16 R192, [R88.64] ;  /* 0x0000000658c07981 */ /* 0x0000e2000c1e1500 */
[----:B------:R-:W-:Y:S02]  /*2340*/  FMUL R196, R91, c[0x0][0x188] ;  /* 0x000062005bc47a20 */ /* 0x000fe40000400000 */
[C---:B------:R-:W-:Y:S01]  /*2350*/  IMAD.WIDE R86, R7.reuse, 0x2, R148 ;  /* 0x0000000207567825 */ /* 0x040fe200078e0294 */
[----:B------:R0:W3:Y:S03]  /*2360*/  LDG.E.U16 R229, [R100.64] ;  /* 0x0000000664e57981 */ /* 0x0000e6000c1e1500 */
[C---:B------:R-:W-:Y:S01]  /*2370*/  IMAD.WIDE R96, R7.reuse, 0x2, R138 ;  /* 0x0000000207607825 */ /* 0x040fe200078e028a */
[----:B------:R-:W3:Y:S03]  /*2380*/  LDG.E.U16 R235, [R92.64] ;  /* 0x000000065ceb7981 */ /* 0x000ee6000c1e1500 */
[----:B------:R-:W-:Y:S01]  /*2390*/  IMAD.WIDE R90, R7, 0x2, R142 ;  /* 0x00000002075a7825 */ /* 0x000fe200078e028e */
[----:B------:R-:W-:Y:S01]  /*23a0*/  FSEL R196, R196, -INF , P6 ;  /* 0xff800000c4c47808 */ /* 0x000fe20003000000 */
[----:B------:R0:W3:Y:S01]  /*23b0*/  LDG.E.U16 R68, [R68.64] ;  /* 0x0000000644447981 */ /* 0x0000e2000c1e1500 */
[----:B------:R-:W-:-:S03]  /*23c0*/  ISETP.GE.AND P6, PT, R27, R177, PT ;  /* 0x000000b11b00720c */ /* 0x000fc60003fc6270 */
[----:B------:R-:W3:Y:S04]  /*23d0*/  LDG.E.U16 R194, [R96.64] ;  /* 0x0000000660c27981 */ /* 0x000ee8000c1e1500 */
[----:B------:R-:W3:Y:S04]  /*23e0*/  LDG.E.U16 R87, [R86.64] ;  /* 0x0000000656577981 */ /* 0x000ee8000c1e1500 */
[----:B------:R-:W3:Y:S04]  /*23f0*/  LDG.E.U16 R177, [R90.64] ;  /* 0x000000065ab17981 */ /* 0x000ee8000c1e1500 */
[----:B------:R-:W0:Y:S01]  /*2400*/  SHFL.BFLY PT, R237, R132, 0x1, 0x1f ;  /* 0x0c201f0084ed7f89 */ /* 0x000e2200000e0000 */
[----:B------:R-:W-:Y:S01]  /*2410*/  FMUL R102, R102, c[0x0][0x188] ;  /* 0x0000620066667a20 */ /* 0x000fe20000400000 */
[----:B------:R-:W-:Y:S01]  /*2420*/  ISETP.GE.AND P5, PT, R27, R188, PT ;  /* 0x000000bc1b00720c */ /* 0x000fe20003fa6270 */
[----:B------:R-:W-:-:S02]  /*2430*/  FMUL R94, R94, c[0x0][0x188] ;  /* 0x000062005e5e7a20 */ /* 0x000fc40000400000 */
[----:B------:R-:W-:Y:S01]  /*2440*/  FMUL R75, R75, c[0x0][0x188] ;  /* 0x000062004b4b7a20 */ /* 0x000fe20000400000 */
[----:B------:R-:W-:Y:S01]  /*2450*/  FSEL R208, R102, -INF , P5 ;  /* 0xff80000066d07808 */ /* 0x000fe20002800000 */
[----:B------:R-:W-:Y:S01]  /*2460*/  FMUL R95, R95, c[0x0][0x188] ;  /* 0x000062005f5f7a20 */ /* 0x000fe20000400000 */
[----:B------:R-:W-:Y:S01]  /*2470*/  FSEL R202, R94, -INF , P3 ;  /* 0xff8000005eca7808 */ /* 0x000fe20001800000 */
[----:B------:R-:W-:Y:S01]  /*2480*/  FMUL R98, R98, c[0x0][0x188] ;  /* 0x0000620062627a20 */ /* 0x000fe20000400000 */
[C---:B------:R-:W-:Y:S02]  /*2490*/  ISETP.GE.AND P5, PT, R27.reuse, R82, PT ;  /* 0x000000521b00720c */ /* 0x040fe40003fa6270 */
[----:B------:R-:W-:Y:S01]  /*24a0*/  ISETP.GE.AND P1, PT, R27, R186, PT ;  /* 0x000000ba1b00720c */ /* 0x000fe20003f26270 */
[----:B------:R-:W-:Y:S01]  /*24b0*/  FMUL R99, R99, c[0x0][0x188] ;  /* 0x0000620063637a20 */ /* 0x000fe20000400000 */
[----:B------:R-:W-:Y:S01]  /*24c0*/  FSEL R80, R80, -INF , P2 ;  /* 0xff80000050507808 */ /* 0x000fe20001000000 */
[----:B------:R-:W-:Y:S01]  /*24d0*/  FMUL R106, R106, c[0x0][0x188] ;  /* 0x000062006a6a7a20 */ /* 0x000fe20000400000 */
[----:B------:R-:W-:Y:S01]  /*24e0*/  BAR.SYNC.DEFER_BLOCKING 0x0 ;  /* 0x0000000000007b1d */ /* 0x000fe20000010000 */
[----:B0-----:R-:W-:-:S04]  /*24f0*/  FMNMX R132, R132, R237, !PT ;  /* 0x000000ed84847209 */ /* 0x001fc80007800000 */
[----:B------:R-:W-:-:S05]  /*2500*/  FMNMX R88, R132, R171, !PT ;  /* 0x000000ab84587209 */ /* 0x000fca0007800000 */
[----:B------:R-:W-:Y:S01]  /*2510*/  FADD R69, R183, -R88 ;  /* 0x80000058b7457221 */ /* 0x000fe20000000000 */
[----:B------:R-:W-:-:S03]  /*2520*/  ISETP.GE.AND P3, PT, R27, R174, PT ;  /* 0x000000ae1b00720c */ /* 0x000fc60003f66270 */
[----:B------:R-:W-:Y:S01]  /*2530*/  FMUL R82, R69, 1.4426950216293334961 ;  /* 0x3fb8aa3b45527820 */ /* 0x000fe20000400000 */
[----:B------:R-:W-:Y:S02]  /*2540*/  FMNMX R69, R74, R79, !PT ;  /* 0x0000004f4a457209 */ /* 0x000fe40007800000 */
[----:B------:R-:W-:Y:S02]  /*2550*/  FSEL R200, R75, -INF , P3 ;  /* 0xff8000004bc87808 */ /* 0x000fe40001800000 */
[----:B------:R-:W-:-:S04]  /*2560*/  FMNMX R75, R72, R69, !PT ;  /* 0x00000045484b7209 */ /* 0x000fc80007800000 */
[----:B------:R-:W-:-:S04]  /*2570*/  FMNMX R75, R80, R75, !PT ;  /* 0x0000004b504b7209 */ /* 0x000fc80007800000 */
[----:B------:R-:W-:-:S04]  /*2580*/  FMNMX R75, R118, R75, !PT ;  /* 0x0000004b764b7209 */ /* 0x000fc80007800000 */
[----:B------:R-:W-:-:S04]  /*2590*/  FMNMX R75, R84, R75, !PT ;  /* 0x0000004b544b7209 */ /* 0x000fc80007800000 */
[----:B------:R-:W-:Y:S02]  /*25a0*/  FMNMX R75, R120, R75, !PT ;  /* 0x0000004b784b7209 */ /* 0x000fe40007800000 */
[----:B------:R-:W-:Y:S02]  /*25b0*/  ISETP.GE.AND P2, PT, R27, R190, PT ;  /* 0x000000be1b00720c */ /* 0x000fe40003f46270 */
[----:B------:R-:W-:Y:S02]  /*25c0*/  FMNMX R75, R196, R75, !PT ;  /* 0x0000004bc44b7209 */ /* 0x000fe40007800000 */
[----:B------:R-:W-:Y:S02]  /*25d0*/  FSEL R204, R95, -INF , P2 ;  /* 0xff8000005fcc7808 */ /* 0x000fe40001000000 */
[----:B------:R-:W-:Y:S02]  /*25e0*/  FMNMX R75, R202, R75, !PT ;  /* 0x0000004bca4b7209 */ /* 0x000fe40007800000 */
[----:B------:R-:W-:-:S02]  /*25f0*/  FSEL R206, R98, -INF , P1 ;  /* 0xff80000062ce7808 */ /* 0x000fc40000800000 */
[----:B------:R-:W-:Y:S02]  /*2600*/  FMNMX R75, R204, R75, !PT ;  /* 0x0000004bcc4b7209 */ /* 0x000fe40007800000 */
[----:B------:R-:W-:Y:S02]  /*2610*/  FSEL R210, R99, -INF , P4 ;  /* 0xff80000063d27808 */ /* 0x000fe40002000000 */
[----:B------:R-:W-:Y:S01]  /*2620*/  FMNMX R75, R206, R75, !PT ;  /* 0x0000004bce4b7209 */ /* 0x000fe20007800000 */
[----:B------:R-:W-:-:S03]  /*2630*/  FMUL R98, R103, c[0x0][0x188] ;  /* 0x0000620067627a20 */ /* 0x000fc60000400000 */
[----:B------:R-:W-:Y:S02]  /*2640*/  FMNMX R75, R210, R75, !PT ;  /* 0x0000004bd24b7209 */ /* 0x000fe40007800000 */
[----:B------:R-:W-:Y:S02]  /*2650*/  FSEL R98, R98, -INF , P6 ;  /* 0xff80000062627808 */ /* 0x000fe40003000000 */
[----:B------:R-:W-:Y:S02]  /*2660*/  FMNMX R75, R208, R75, !PT ;  /* 0x0000004bd04b7209 */ /* 0x000fe40007800000 */
[----:B------:R-:W-:Y:S02]  /*2670*/  ISETP.GE.AND P1, PT, R27, R78, PT ;  /* 0x0000004e1b00720c */ /* 0x000fe40003f26270 */
[----:B------:R-:W-:Y:S01]  /*2680*/  FMNMX R75, R98, R75, !PT ;  /* 0x0000004b624b7209 */ /* 0x000fe20007800000 */
[----:B------:R-:W-:Y:S01]  /*2690*/  FMUL R107, R107, c[0x0][0x188] ;  /* 0x000062006b6b7a20 */ /* 0x000fe20000400000 */
[----:B------:R-:W-:Y:S01]  /*26a0*/  ISETP.GE.AND P2, PT, R27, R176, PT ;  /* 0x000000b01b00720c */ /* 0x000fe20003f46270 */
[----:B------:R-:W-:Y:S01]  /*26b0*/  FMUL R114, R114, c[0x0][0x188] ;  /* 0x0000620072727a20 */ /* 0x000fe20000400000 */
[----:B-1----:R-:W-:-:S02]  /*26c0*/  FSEL R112, R106, -INF , P1 ;  /* 0xff8000006a707808 */ /* 0x002fc40000800000 */
[----:B------:R-:W-:Y:S02]  /*26d0*/  ISETP.GE.AND P1, PT, R27, R179, PT ;  /* 0x000000b31b00720c */ /* 0x000fe40003f26270 */
[----:B------:R-:W-:Y:S01]  /*26e0*/  FMNMX R75, R172, R75, !PT ;  /* 0x0000004bac4b7209 */ /* 0x000fe20007800000 */
[----:B------:R-:W-:Y:S01]  /*26f0*/  FMUL R115, R115, c[0x0][0x188] ;  /* 0x0000620073737a20 */ /* 0x000fe20000400000 */
[----:B------:R-:W-:Y:S02]  /*2700*/  FSEL R108, R107, -INF , P2 ;  /* 0xff8000006b6c7808 */ /* 0x000fe40001000000 */
[C---:B------:R-:W-:Y:S02]  /*2710*/  ISETP.GE.AND P2, PT, R27.reuse, R178, PT ;  /* 0x000000b21b00720c */ /* 0x040fe40003f46270 */
[----:B------:R-:W-:Y:S02]  /*2720*/  FSEL R214, R114, -INF , P1 ;  /* 0xff80000072d67808 */ /* 0x000fe40000800000 */
[----:B------:R-:W-:Y:S01]  /*2730*/  FMNMX R75, R200, R75, !PT ;  /* 0x0000004bc84b7209 */ /* 0x000fe20007800000 */
[----:B------:R-:W-:Y:S01]  /*2740*/  FMUL R122, R122, c[0x0][0x188] ;  /* 0x000062007a7a7a20 */ /* 0x000fe20000400000 */
[----:B------:R-:W-:-:S02]  /*2750*/  ISETP.GE.AND P3, PT, R27, R180, PT ;  /* 0x000000b41b00720c */ /* 0x000fc40003f66270 */
[----:B------:R-:W-:Y:S02]  /*2760*/  FSEL R212, R115, -INF , P2 ;  /* 0xff80000073d47808 */ /* 0x000fe40001000000 */
[----:B------:R-:W-:Y:S01]  /*2770*/  FMNMX R75, R214, R75, !PT ;  /* 0x0000004bd64b7209 */ /* 0x000fe20007800000 */
[----:B------:R-:W-:Y:S01]  /*2780*/  FMUL R78, R123, c[0x0][0x188] ;  /* 0x000062007b4e7a20 */ /* 0x000fe20000400000 */
[----:B------:R-:W-:Y:S02]  /*2790*/  ISETP.GE.AND P6, PT, R27, R181, PT ;  /* 0x000000b51b00720c */ /* 0x000fe40003fc6270 */
[----:B------:R-:W-:Y:S02]  /*27a0*/  FSEL R198, R122, -INF , P3 ;  /* 0xff8000007ac67808 */ /* 0x000fe40001800000 */
[----:B------:R-:W-:Y:S01]  /*27b0*/  FMNMX R75, R212, R75, !PT ;  /* 0x0000004bd44b7209 */ /* 0x000fe20007800000 */
[----:B------:R-:W-:Y:S01]  /*27c0*/  FMUL R110, R110, c[0x0][0x188] ;  /* 0x000062006e6e7a20 */ /* 0x000fe20000400000 */
[----:B------:R-:W-:-:S02]  /*27d0*/  FSEL R78, R78, -INF , P6 ;  /* 0xff8000004e4e7808 */ /* 0x000fc40003000000 */
[----:B------:R-:W-:Y:S01]  /*27e0*/  FMNMX R75, R198, R75, !PT ;  /* 0x0000004bc64b7209 */ /* 0x000fe20007800000 */
[----:B------:R-:W-:Y:S01]  /*27f0*/  FMUL R111, R111, c[0x0][0x188] ;  /* 0x000062006f6f7a20 */ /* 0x000fe20000400000 */
[----:B------:R-:W-:Y:S02]  /*2800*/  ISETP.GE.AND P4, PT, R27, R175, PT ;  /* 0x000000af1b00720c */ /* 0x000fe40003f86270 */
[----:B------:R-:W-:Y:S02]  /*2810*/  FSEL R186, R110, -INF , P5 ;  /* 0xff8000006eba7808 */ /* 0x000fe40002800000 */
[----:B------:R-:W-:Y:S02]  /*2820*/  FMNMX R75, R78, R75, !PT ;  /* 0x0000004b4e4b7209 */ /* 0x000fe40007800000 */
[----:B------:R-:W-:Y:S02]  /*2830*/  SHF.R.U32.HI R69, RZ, 0xd, R182 ;  /* 0x0000000dff457819 */ /* 0x000fe400000116b6 */
[----:B------:R-:W-:-:S02]  /*2840*/  FSEL R132, R111, -INF , P4 ;  /* 0xff8000006f847808 */ /* 0x000fc40002000000 */
[----:B------:R-:W-:Y:S02]  /*2850*/  FMNMX R75, R186, R75, !PT ;  /* 0x0000004bba4b7209 */ /* 0x000fe40007800000 */
[----:B------:R-:W-:Y:S02]  /*2860*/  LOP3.LUT P4, RZ, R69, 0x1, RZ, 0xc0, !PT ;  /* 0x0000000145ff7812 */ /* 0x000fe4000788c0ff */
[----:B------:R-:W-:Y:S02]  /*2870*/  SHF.R.U32.HI R69, RZ, 0xc, R182 ;  /* 0x0000000cff457819 */ /* 0x000fe400000116b6 */
[----:B------:R-:W-:Y:S01]  /*2880*/  FMNMX R75, R132, R75, !PT ;  /* 0x0000004b844b7209 */ /* 0x000fe20007800000 */
[----:B------:R-:W-:Y:S01]  /*2890*/  FMUL R126, R126, c[0x0][0x188] ;  /* 0x000062007e7e7a20 */ /* 0x000fe20000400000 */
[----:B------:R-:W-:Y:S02]  /*28a0*/  LOP3.LUT P5, RZ, R69, 0x1, RZ, 0xc0, !PT ;  /* 0x0000000145ff7812 */ /* 0x000fe400078ac0ff */
[----:B------:R-:W-:-:S02]  /*28b0*/  FMNMX R75, R112, R75, !PT ;  /* 0x0000004b704b7209 */ /* 0x000fc40007800000 */
[--C-:B------:R-:W-:Y:S01]  /*28c0*/  SHF.R.U32.HI R69, RZ, 0x9, R182.reuse ;  /* 0x00000009ff457819 */ /* 0x100fe200000116b6 */
[----:B------:R-:W-:Y:S01]  /*28d0*/  FMUL R127, R127, c[0x0][0x188] ;  /* 0x000062007f7f7a20 */ /* 0x000fe20000400000 */
[----:B------:R-:W-:Y:S02]  /*28e0*/  FSEL R176, R126, -INF , !P4 ;  /* 0xff8000007eb07808 */ /* 0x000fe40006000000 */
[----:B------:R-:W-:Y:S02]  /*28f0*/  FMNMX R75, R108, R75, !PT ;  /* 0x0000004b6c4b7209 */ /* 0x000fe40007800000 */
[----:B------:R-:W-:Y:S01]  /*2900*/  LOP3.LUT P6, RZ, R69, 0x1, RZ, 0xc0, !PT ;  /* 0x0000000145ff7812 */ /* 0x000fe200078cc0ff */
[----:B------:R-:W-:Y:S01]  /*2910*/  FMUL R122, R130, c[0x0][0x188] ;  /* 0x00006200827a7a20 */ /* 0x000fe20000400000 */
[----:B------:R-:W-:Y:S01]  /*2920*/  SHF.R.U32.HI R69, RZ, 0x8, R182 ;  /* 0x00000008ff457819 */ /* 0x000fe200000116b6 */
[----:B------:R-:W-:Y:S01]  /*2930*/  FMUL R104, R134, c[0x0][0x188] ;  /* 0x0000620086687a20 */ /* 0x000fe20000400000 */
[----:B------:R-:W-:-:S02]  /*2940*/  FSEL R134, R127, -INF , !P5 ;  /* 0xff8000007f867808 */ /* 0x000fc40006800000 */
[----:B------:R-:W-:Y:S01]  /*2950*/  FMNMX R75, R176, R75, !PT ;  /* 0x0000004bb04b7209 */ /* 0x000fe20007800000 */
[----:B------:R-:W-:Y:S01]  /*2960*/  FMUL R114, R131, c[0x0][0x188] ;  /* 0x0000620083727a20 */ /* 0x000fe20000400000 */
[----:B------:R-:W-:Y:S02]  /*2970*/  LOP3.LUT P3, RZ, R69, 0x1, RZ, 0xc0, !PT ;  /* 0x0000000145ff7812 */ /* 0x000fe4000786c0ff */
[----:B------:R-:W-:Y:S02]  /*2980*/  SHF.R.U32.HI R69, RZ, 0x5, R182 ;  /* 0x00000005ff457819 */ /* 0x000fe400000116b6 */
[----:B------:R-:W-:Y:S02]  /*2990*/  FSEL R122, R122, -INF , !P6 ;  /* 0xff8000007a7a7808 */ /* 0x000fe40007000000 */
[----:B------:R-:W-:Y:S02]  /*29a0*/  FMNMX R75, R134, R75, !PT ;  /* 0x0000004b864b7209 */ /* 0x000fe40007800000 */
[----:B------:R-:W-:-:S02]  /*29b0*/  LOP3.LUT P2, RZ, R69, 0x1, RZ, 0xc0, !PT ;  /* 0x0000000145ff7812 */ /* 0x000fc4000784c0ff */
[--C-:B------:R-:W-:Y:S02]  /*29c0*/  SHF.R.U32.HI R69, RZ, 0x4, R182.reuse ;  /* 0x00000004ff457819 */ /* 0x100fe400000116b6 */
[----:B------:R-:W-:Y:S02]  /*29d0*/  FSEL R114, R114, -INF , !P3 ;  /* 0xff80000072727808 */ /* 0x000fe40005800000 */
[----:B------:R-:W-:Y:S01]  /*29e0*/  FMNMX R75, R122, R75, !PT ;  /* 0x0000004b7a4b7209 */ /* 0x000fe20007800000 */
[----:B------:R-:W-:Y:S01]  /*29f0*/  FMUL R106, R135, c[0x0][0x188] ;  /* 0x00006200876a7a20 */ /* 0x000fe20000400000 */
[----:B------:R-:W-:Y:S02]  /*2a00*/  LOP3.LUT P1, RZ, R69, 0x1, RZ, 0xc0, !PT ;  /* 0x0000000145ff7812 */ /* 0x000fe4000782c0ff */
[----:B------:R-:W-:Y:S02]  /*2a10*/  SHF.R.U32.HI R182, RZ, 0x1, R182 ;  /* 0x00000001ffb67819 */ /* 0x000fe400000116b6 */
[----:B------:R-:W-:-:S02]  /*2a20*/  FSEL R104, R104, -INF , !P2 ;  /* 0xff80000068687808 */ /* 0x000fc40005000000 */
[----:B------:R-:W-:Y:S01]  /*2a30*/  FMNMX R75, R114, R75, !PT ;  /* 0x0000004b724b7209 */ /* 0x000fe20007800000 */
[----:B------:R-:W-:Y:S01]  /*2a40*/  FMUL R70, R70, c[0x0][0x188] ;  /* 0x0000620046467a20 */ /* 0x000fe20000400000 */
[----:B------:R-:W-:Y:S02]  /*2a50*/  LOP3.LUT P4, RZ, R182, 0x1, RZ, 0xc0, !PT ;  /* 0x00000001b6ff7812 */ /* 0x000fe4000788c0ff */
[----:B------:R-:W-:Y:S02]  /*2a60*/  FSEL R106, R106, -INF , !P1 ;  /* 0xff8000006a6a7808 */ /* 0x000fe40004800000 */
[----:B------:R-:W-:Y:S01]  /*2a70*/  FMNMX R75, R104, R75, !PT ;  /* 0x0000004b684b7209 */ /* 0x000fe20007800000 */
[----:B------:R-:W-:Y:S01]  /*2a80*/  FMUL R71, R71, c[0x0][0x188] ;  /* 0x0000620047477a20 */ /* 0x000fe20000400000 */
[----:B------:R-:W-:Y:S02]  /*2a90*/  FSEL R102, R70, -INF , !P4 ;  /* 0xff80000046667808 */ /* 0x000fe40006000000 */
[----:B------:R-:W-:-:S02]  /*2aa0*/  FMNMX R75, R106, R75, !PT ;  /* 0x0000004b6a4b7209 */ /* 0x000fc40007800000 */
[----:B------:R-:W-:Y:S02]  /*2ab0*/  FSEL R100, R71, -INF , P0 ;  /* 0xff80000047647808 */ /* 0x000fe40000000000 */
[----:B------:R-:W-:-:S04]  /*2ac0*/  FMNMX R75, R102, R75, !PT ;  /* 0x0000004b664b7209 */ /* 0x000fc80007800000 */
[----:B------:R-:W-:-:S05]  /*2ad0*/  FMNMX R75, R100, R75, !PT ;  /* 0x0000004b644b7209 */ /* 0x000fca0007800000 */
[----:B------:R-:W0:Y:S02]  /*2ae0*/  SHFL.BFLY PT, R70, R75, 0x2, 0x1f ;  /* 0x0c401f004b467f89 */ /* 0x000e2400000e0000 */
[----:B0-----:R-:W-:-:S05]  /*2af0*/  FMNMX R70, R75, R70, !PT ;  /* 0x000000464b467209 */ /* 0x001fca0007800000 */
[----:B------:R-:W0:Y:S01]  /*2b00*/  SHFL.BFLY PT, R69, R70, 0x1, 0x1f ;  /* 0x0c201f0046457f89 */ /* 0x000e2200000e0000 */
[----:B------:R-:W-:-:S03]  /*2b10*/  FADD R129, R129, -R88 ;  /* 0x8000005881817221 */ /* 0x000fc60000000000 */
[----:B--2---:R-:W-:Y:S04]  /*2b20*/  STS.U16 [R18+0x800], R231 ;  /* 0x000800e712007388 */ /* 0x004fe80000000400 */
[----:B----4-:R-:W-:Y:S04]  /*2b30*/  STS.U16 [R18], R83 ;  /* 0x0000005312007388 */ /* 0x010fe80000000400 */
[----:B-----5:R-:W-:Y:S04]  /*2b40*/  STS.U16 [R20+0x100], R225 ;  /* 0x000100e114007388 */ /* 0x020fe80000000400 */
[----:B------:R-:W-:Y:S04]  /*2b50*/  STS.U16 [R20+0x900], R233 ;  /* 0x000900e914007388 */ /* 0x000fe80000000400 */
[----:B------:R-:W-:Y:S04]  /*2b60*/  STS.U16 [R21+0x200], R124 ;  /* 0x0002007c15007388 */ /* 0x000fe80000000400 */
[----:B------:R-:W-:Y:S04]  /*2b70*/  STS.U16 [R21+0xa00], R184 ;  /* 0x000a00b815007388 */ /* 0x000fe80000000400 */
[----:B------:R-:W-:Y:S04]  /*2b80*/  STS.U16 [R22+0x300], R227 ;  /* 0x000300e316007388 */ /* 0x000fe80000000400 */
[----:B---3--:R-:W-:Y:S04]  /*2b90*/  STS.U16 [R22+0xb00], R117 ;  /* 0x000b007516007388 */ /* 0x008fe80000000400 */
[----:B------:R-:W-:Y:S04]  /*2ba0*/  STS.U16 [R23+0x400], R128 ;  /* 0x0004008017007388 */ /* 0x000fe80000000400 */
[----:B------:R-:W-:Y:S04]  /*2bb0*/  STS.U16 [R23+0xc00], R192 ;  /* 0x000c00c017007388 */ /* 0x000fe80000000400 */
[----:B------:R-:W-:Y:S04]  /*2bc0*/  STS.U16 [R24+0x500], R229 ;  /* 0x000500e518007388 */ /* 0x000fe80000000400 */
[----:B------:R-:W-:Y:S04]  /*2bd0*/  STS.U16 [R24+0xd00], R235 ;  /* 0x000d00eb18007388 */ /* 0x000fe80000000400 */
[----:B------:R1:W-:Y:S04]  /*2be0*/  STS.U16 [R25+0x600], R68 ;  /* 0x0006004419007388 */ /* 0x0003e80000000400 */
[----:B------:R-:W-:Y:S04]  /*2bf0*/  STS.U16 [R25+0xe00], R194 ;  /* 0x000e00c219007388 */ /* 0x000fe80000000400 */
[----:B------:R2:W-:Y:S04]  /*2c00*/  STS.U16 [R26+0x700], R87 ;  /* 0x000700571a007388 */ /* 0x0005e80000000400 */
[----:B------:R-:W-:Y:S01]  /*2c10*/  STS.U16 [R26+0xf00], R177 ;  /* 0x000f00b11a007388 */ /* 0x000fe20000000400 */
[----:B0-----:R-:W-:-:S04]  /*2c20*/  FMNMX R69, R70, R69, !PT ;  /* 0x0000004546457209 */ /* 0x001fc80007800000 */
[----:B------:R-:W-:Y:S01]  /*2c30*/  FMNMX R89, R69, R170, !PT ;  /* 0x000000aa45597209 */ /* 0x000fe20007800000 */
[----:B------:R-:W-:Y:S02]  /*2c40*/  FADD R69, -R88, R171 ;  /* 0x000000ab58457221 */ /* 0x000fe40000000100 */
[----:B------:R-:W-:Y:S02]  /*2c50*/  FADD R73, R73, -R88 ;  /* 0x8000005849497221 */ /* 0x000fe40000000000 */
[----:B------:R-:W-:Y:S02]  /*2c60*/  FMUL R91, R69, 1.4426950216293334961 ;  /* 0x3fb8aa3b455b7820 */ /* 0x000fe40000400000 */
[--C-:B------:R-:W-:Y:S02]  /*2c70*/  FADD R69, R80, -R89.reuse ;  /* 0x8000005950457221 */ /* 0x100fe40000000000 */
[--C-:B------:R-:W-:Y:S02]  /*2c80*/  FADD R74, R74, -R89.reuse ;  /* 0x800000594a4a7221 */ /* 0x100fe40000000000 */
[----:B------:R-:W-:-:S02]  /*2c90*/  FADD R72, R72, -R89 ;  /* 0x8000005948487221 */ /* 0x000fc40000000000 */
[----:B------:R-:W-:Y:S02]  /*2ca0*/  FMUL R93, R129, 1.4426950216293334961 ;  /* 0x3fb8aa3b815d7820 */ /* 0x000fe40000400000 */
[----:B------:R-:W-:Y:S02]  /*2cb0*/  FADD R76, R76, -R88 ;  /* 0x800000584c4c7221 */ /* 0x000fe40000000000 */
[----:B------:R-:W-:Y:S02]  /*2cc0*/  FMUL R129, R69, 1.4426950216293334961 ;  /* 0x3fb8aa3b45817820 */ /* 0x000fe40000400000 */
[----:B------:R-:W-:Y:S02]  /*2cd0*/  FMUL R73, R73, 1.4426950216293334961 ;  /* 0x3fb8aa3b49497820 */ /* 0x000fe40000400000 */
[----:B------:R-:W-:Y:S02]  /*2ce0*/  FMUL R74, R74, 1.4426950216293334961 ;  /* 0x3fb8aa3b4a4a7820 */ /* 0x000fe40000400000 */
[----:B------:R-:W-:-:S02]  /*2cf0*/  FADD R79, R79, -R89 ;  /* 0x800000594f4f7221 */ /* 0x000fc40000000000 */
[----:B------:R-:W-:Y:S02]  /*2d00*/  FMUL R72, R72, 1.4426950216293334961 ;  /* 0x3fb8aa3b48487820 */ /* 0x000fe40000400000 */
[--C-:B------:R-:W-:Y:S02]  /*2d10*/  FADD R69, R120, -R89.reuse ;  /* 0x8000005978457221 */ /* 0x100fe40000000000 */
[----:B------:R-:W-:Y:S02]  /*2d20*/  FMUL R76, R76, 1.4426950216293334961 ;  /* 0x3fb8aa3b4c4c7820 */ /* 0x000fe40000400000 */
[----:B------:R-:W-:Y:S01]  /*2d30*/  FADD R118, R118, -R89 ;  /* 0x8000005976767221 */ /* 0x000fe20000000000 */
[----:B------:R-:W-:Y:S01]  /*2d40*/  MUFU.EX2 R110, R73 ;  /* 0x00000049006e7308 */ /* 0x000fe20000000800 */
[----:B------:R-:W-:Y:S02]  /*2d50*/  FADD R85, R85, -R88 ;  /* 0x8000005855557221 */ /* 0x000fe40000000000 */
[----:B------:R-:W-:-:S02]  /*2d60*/  FMUL R70, R79, 1.4426950216293334961 ;  /* 0x3fb8aa3b4f467820 */ /* 0x000fc40000400000 */
[----:B------:R-:W-:Y:S02]  /*2d70*/  FMUL R69, R69, 1.4426950216293334961 ;  /* 0x3fb8aa3b45457820 */ /* 0x000fe40000400000 */
[----:B-1----:R-:W-:Y:S01]  /*2d80*/  FADD R68, -R89, R170 ;  /* 0x000000aa59447221 */ /* 0x002fe20000000100 */
[----:B------:R-:W-:Y:S01]  /*2d90*/  MUFU.EX2 R127, R74 ;  /* 0x0000004a007f7308 */ /* 0x000fe20000000800 */
[----:B------:R-:W-:-:S07]  /*2da0*/  FMUL R79, R118, 1.4426950216293334961 ;  /* 0x3fb8aa3b764f7820 */ /* 0x000fce0000400000 */
[----:B------:R-:W-:Y:S01]  /*2db0*/  MUFU.EX2 R80, R72 ;  /* 0x0000004800507308 */ /* 0x000fe20000000800 */
[----:B------:R-:W-:Y:S01]  /*2dc0*/  BAR.SYNC.DEFER_BLOCKING 0x0 ;  /* 0x0000000000007b1d */ /* 0x000fe20000010000 */
[----:B------:R-:W-:-:S06]  /*2dd0*/  FADD R81, R81, -R88 ;  /* 0x8000005851517221 */ /* 0x000fcc0000000000 */
[----:B------:R0:W-:Y:S01]  /*2de0*/  MUFU.EX2 R183, R76 ;  /* 0x0000004c00b77308 */ /* 0x0001e20000000800 */
[----:B------:R-:W-:-:S07]  /*2df0*/  FADD R77, R77, -R88 ;  /* 0x800000584d4d7221 */ /* 0x000fce0000000000 */
[----:B------:R-:W1:Y:S01]  /*2e00*/  MUFU.EX2 R216, R70 ;  /* 0x0000004600d87308 */ /* 0x000e620000000800 */
[----:B0-----:R-:W-:Y:S02]  /*2e10*/  FMUL R76, R85, 1.4426950216293334961 ;  /* 0x3fb8aa3b554c7820 */ /* 0x001fe40000400000 */
[----:B------:R-:W-:Y:S01]  /*2e20*/  FMUL R85, R68, 1.4426950216293334961 ;  /* 0x3fb8aa3b44557820 */ /* 0x000fe20000400000 */
[----:B------:R-:W0:Y:S04]  /*2e30*/  LDSM.16.M88.4 R72, [R19] ;  /* 0x000000001348783b */ /* 0x000e280000000200 */
[----:B------:R3:W-:Y:S01]  /*2e40*/  MUFU.EX2 R118, R69 ;  /* 0x0000004500767308 */ /* 0x0007e20000000800 */
[----:B------:R-:W-:Y:S01]  /*2e50*/  FMUL R81, R81, 1.4426950216293334961 ;  /* 0x3fb8aa3b51517820 */ /* 0x000fe20000400000 */
[----:B---3--:R-:W3:Y:S01]  /*2e60*/  LDSM.16.M88.4 R68, [R19+0x800] ;  /* 0x000800001344783b */ /* 0x008ee20000000200 */
[----:B------:R-:W-:-:S05]  /*2e70*/  FMUL R77, R77, 1.4426950216293334961 ;  /* 0x3fb8aa3b4d4d7820 */ /* 0x000fca0000400000 */
[----:B------:R-:W-:Y:S01]  /*2e80*/  MUFU.EX2 R82, R82 ;  /* 0x0000005200527308 */ /* 0x000fe20000000800 */
[----:B------:R-:W-:-:S07]  /*2e90*/  FADD R83, R98, -R89 ;  /* 0x8000005962537221 */ /* 0x000fce0000000000 */
[----:B------:R4:W5:Y:S01]  /*2ea0*/  MUFU.EX2 R86, R77 ;  /* 0x0000004d00567308 */ /* 0x0009620000000800 */
[----:B------:R-:W-:-:S07]  /*2eb0*/  FADD R84, R84, -R89 ;  /* 0x8000005954547221 */ /* 0x000fce0000000000 */
[----:B------:R-:W-:Y:S08]  /*2ec0*/  MUFU.EX2 R81, R81 ;  /* 0x0000005100517308 */ /* 0x000ff00000000800 */
[----:B------:R-:W0:Y:S08]  /*2ed0*/  MUFU.EX2 R91, R91 ;  /* 0x0000005b005b7308 */ /* 0x000e300000000800 */
[----:B------:R-:W2:Y:S08]  /*2ee0*/  MUFU.EX2 R129, R129 ;  /* 0x0000008100817308 */ /* 0x000eb00000000800 */
[----:B------:R1:W0:Y:S01]  /*2ef0*/  MUFU.EX2 R98, R85 ;  /* 0x0000005500627308 */ /* 0x0002220000000800 */
[----:B------:R-:W-:-:S02]  /*2f00*/  FADD R185, R185, -R88 ;  /* 0x80000058b9b97221 */ /* 0x000fc40000000000 */
[----:B------:R-:W-:Y:S02]  /*2f10*/  FMUL R84, R84, 1.4426950216293334961 ;  /* 0x3fb8aa3b54547820 */ /* 0x000fe40000400000 */
[----:B----4-:R-:W-:Y:S02]  /*2f20*/  FMUL R77, R185, 1.4426950216293334961 ;  /* 0x3fb8aa3bb94d7820 */ /* 0x010fe40000400000 */
[----:B------:R-:W-:Y:S01]  /*2f30*/  FMUL R83, R83, 1.4426950216293334961 ;  /* 0x3fb8aa3b53537820 */ /* 0x000fe20000400000 */
[----:B------:R-:W4:Y:S01]  /*2f40*/  MUFU.EX2 R79, R79 ;  /* 0x0000004f004f7308 */ /* 0x000f220000000800 */
[--C-:B------:R-:W-:Y:S02]  /*2f50*/  FADD R187, R187, -R88.reuse ;  /* 0x80000058bbbb7221 */ /* 0x100fe40000000000 */
[----:B------:R-:W-:Y:S02]  /*2f60*/  FADD R189, R189, -R88 ;  /* 0x80000058bdbd7221 */ /* 0x000fe40000000000 */
[----:B------:R-:W-:Y:S01]  /*2f70*/  FADD R196, R196, -R89 ;  /* 0x80000059c4c47221 */ /* 0x000fe20000000000 */
[----:B-1----:R-:W-:Y:S01]  /*2f80*/  F2FP.BF16.PACK_AB R85, R216, R127 ;  /* 0x0000007fd855723e */ /* 0x002fe200000010ff */
[----:B-----5:R-:W-:Y:S01]  /*2f90*/  FADD R131, R86, R183 ;  /* 0x000000b756837221 */ /* 0x020fe20000000000 */
[----:B------:R-:W1:Y:S01]  /*2fa0*/  MUFU.EX2 R76, R76 ;  /* 0x0000004c004c7308 */ /* 0x000e620000000800 */
[----:B0-----:R-:W-:Y:S01]  /*2fb0*/  FMUL R64, R91, R64 ;  /* 0x000000405b407220 */ /* 0x001fe20000400000 */
[----:B--2---:R-:W-:Y:S01]  /*2fc0*/  F2FP.BF16.PACK_AB R87, R129, R80 ;  /* 0x000000508157723e */ /* 0x004fe200000010ff */
[----:B------:R-:W-:-:S02]  /*2fd0*/  FMUL R65, R91, R65 ;  /* 0x000000415b417220 */ /* 0x000fc40000400000 */
[----:B------:R-:W-:-:S03]  /*2fe0*/  FMUL R66, R98, R66 ;  /* 0x0000004262427220 */ /* 0x000fc60000400000 */
[----:B------:R0:W2:Y:S01]  /*2ff0*/  MUFU.EX2 R120, R84 ;  /* 0x0000005400787308 */ /* 0x0000a20000000800 */
[----:B------:R-:W-:Y:S02]  /*3000*/  FMUL R67, R98, R67 ;  /* 0x0000004362437220 */ /* 0x000fe40000400000 */
[----:B------:R-:W-:Y:S02]  /*3010*/  FMUL R175, R187, 1.4426950216293334961 ;  /* 0x3fb8aa3bbbaf7820 */ /* 0x000fe40000400000 */
[----:B------:R-:W-:-:S03]  /*3020*/  FMUL R188, R189, 1.4426950216293334961 ;  /* 0x3fb8aa3bbdbc7820 */ /* 0x000fc60000400000 */
[----:B------:R5:W-:Y:S01]  /*3030*/  MUFU.EX2 R128, R83 ;  /* 0x0000005300807308 */ /* 0x000be20000000800 */
[----:B0-----:R-:W-:Y:S02]  /*3040*/  F2FP.BF16.PACK_AB R84, R183, R86 ;  /* 0x00000056b754723e */ /* 0x001fe400000010ff */
[----:B------:R-:W-:Y:S01]  /*3050*/  F2FP.BF16.PACK_AB R86, R81, R82 ;  /* 0x000000525156723e */ /* 0x000fe200000010ff */
[----:B------:R-:W-:Y:S02]  /*3060*/  FMUL R115, R196, 1.4426950216293334961 ;  /* 0x3fb8aa3bc4737820 */ /* 0x000fe40000400000 */
[----:B------:R-:W-:Y:S02]  /*3070*/  FMUL R60, R91, R60 ;  /* 0x0000003c5b3c7220 */ /* 0x000fe40000400000 */
[----:B------:R-:W0:Y:S01]  /*3080*/  MUFU.EX2 R77, R77 ;  /* 0x0000004d004d7308 */ /* 0x000e220000000800 */
[----:B-----5:R-:W-:Y:S02]  /*3090*/  FADD R83, R127, R216 ;  /* 0x000000d87f537221 */ /* 0x020fe40000000000 */
[----:B------:R-:W-:-:S02]  /*30a0*/  FMUL R61, R91, R61 ;  /* 0x0000003d5b3d7220 */ /* 0x000fc40000400000 */
[C---:B------:R-:W-:Y:S02]  /*30b0*/  FMUL R62, R98.reuse, R62 ;  /* 0x0000003e623e7220 */ /* 0x040fe40000400000 */
[----:B------:R-:W-:Y:S02]  /*30c0*/  FMUL R63, R98, R63 ;  /* 0x0000003f623f7220 */ /* 0x000fe40000400000 */
[----:B------:R-:W-:Y:S01]  /*30d0*/  FADD R80, R80, R83 ;  /* 0x0000005350507221 */ /* 0x000fe20000000000 */
[----:B------:R-:W-:Y:S01]  /*30e0*/  HMMA.16816.F32.BF16 R64, R84, R72, R64 ;  /* 0x000000485440723c */ /* 0x000fe20000041840 */
[----:B------:R-:W-:Y:S01]  /*30f0*/  FADD R82, R82, R131 ;  /* 0x0000008352527221 */ /* 0x000fe20000000000 */
[----:B------:R-:W-:Y:S01]  /*3100*/  MUFU.EX2 R175, R175 ;  /* 0x000000af00af7308 */ /* 0x000fe20000000800 */
[----:B------:R-:W-:Y:S02]  /*3110*/  FADD R80, R129, R80 ;  /* 0x0000005081507221 */ /* 0x000fe40000000000 */
[----:B------:R-:W-:-:S05]  /*3120*/  FADD R81, R81, R82 ;  /* 0x0000005251517221 */ /* 0x000fca0000000000 */
[----:B------:R-:W5:Y:S01]  /*3130*/  MUFU.EX2 R188, R188 ;  /* 0x000000bc00bc7308 */ /* 0x000f620000000800 */
[----:B---3--:R-:W-:Y:S01]  /*3140*/  HMMA.16816.F32.BF16 R84, R84, R68, R60 ;  /* 0x000000445454723c */ /* 0x008fe2000004183c */
[----:B------:R-:W-:Y:S01]  /*3150*/  FADD R78, R78, -R89 ;  /* 0x800000594e4e7221 */ /* 0x000fe20000000000 */
[----:B------:R-:W3:Y:S05]  /*3160*/  LDSM.16.M88.4 R60, [R28] ;  /* 0x000000001c3c783b */ /* 0x000eea0000000200 */
[----:B------:R-:W3:Y:S01]  /*3170*/  MUFU.EX2 R115, R115 ;  /* 0x0000007300737308 */ /* 0x000ee20000000800 */
[----:B----4-:R-:W-:Y:S02]  /*3180*/  FADD R69, R79, R80 ;  /* 0x000000504f457221 */ /* 0x010fe40000000000 */
[----:B-1----:R-:W-:Y:S01]  /*3190*/  FADD R68, R76, R81 ;  /* 0x000000514c447221 */ /* 0x002fe20000000000 */
[----:B--2---:R-:W-:Y:S01]  /*31a0*/  F2FP.BF16.PACK_AB R81, R120, R79 ;  /* 0x0000004f7851723e */ /* 0x004fe200000010ff */
[----:B------:R-:W-:Y:S01]  /*31b0*/  FADD R119, R119, -R88 ;  /* 0x8000005877777221 */ /* 0x000fe20000000000 */
[----:B0-----:R-:W-:Y:S01]  /*31c0*/  F2FP.BF16.PACK_AB R80, R77, R76 ;  /* 0x0000004c4d50723e */ /* 0x001fe200000010ff */
[----:B------:R-:W-:-:S02]  /*31d0*/  FADD R202, R202, -R89 ;  /* 0x80000059caca7221 */ /* 0x000fc40000000000 */
[----:B------:R-:W-:Y:S02]  /*31e0*/  FADD R69, R120, R69 ;  /* 0x0000004578457221 */ /* 0x000fe40000000000 */
[----:B------:R-:W-:Y:S02]  /*31f0*/  FADD R193, R193, -R88 ;  /* 0x80000058c1c17221 */ /* 0x000fe40000000000 */
[----:B------:R-:W-:Y:S02]  /*3200*/  FADD R68, R77, R68 ;  /* 0x000000444d447221 */ /* 0x000fe40000000000 */
[----:B------:R-:W-:Y:S02]  /*3210*/  FMUL R120, R78, 1.4426950216293334961 ;  /* 0x3fb8aa3b4e787820 */ /* 0x000fe40000400000 */
[----:B------:R-:W0:Y:S01]  /*3220*/  LDSM.16.M88.4 R76, [R28+0x800] ;  /* 0x000800001c4c783b */ /* 0x000e220000000200 */
[----:B------:R-:W-:Y:S02]  /*3230*/  FMUL R95, R119, 1.4426950216293334961 ;  /* 0x3fb8aa3b775f7820 */ /* 0x000fe40000400000 */
[----:B------:R-:W-:-:S02]  /*3240*/  FADD R125, R125, -R88 ;  /* 0x800000587d7d7221 */ /* 0x000fc40000000000 */
[----:B------:R-:W-:Y:S02]  /*3250*/  FMUL R119, R202, 1.4426950216293334961 ;  /* 0x3fb8aa3bca777820 */ /* 0x000fe40000400000 */
[----:B------:R-:W-:Y:S02]  /*3260*/  FADD R204, R204, -R89 ;  /* 0x80000059cccc7221 */ /* 0x000fe40000000000 */
[----:B------:R-:W-:Y:S02]  /*3270*/  FMUL R123, R193, 1.4426950216293334961 ;  /* 0x3fb8aa3bc17b7820 */ /* 0x000fe40000400000 */
[--C-:B------:R-:W-:Y:S02]  /*3280*/  FADD R191, R191, -R88.reuse ;  /* 0x80000058bfbf7221 */ /* 0x100fe40000000000 */
[--C-:B------:R-:W-:Y:S02]  /*3290*/  FADD R195, R195, -R88.reuse ;  /* 0x80000058c3c37221 */ /* 0x100fe40000000000 */
[----:B------:R-:W-:-:S02]  /*32a0*/  FADD R197, R197, -R88 ;  /* 0x80000058c5c57221 */ /* 0x000fc40000000000 */
[--C-:B------:R-:W-:Y:S02]  /*32b0*/  FADD R206, R206, -R89.reuse ;  /* 0x80000059cece7221 */ /* 0x100fe40000000000 */
[----:B------:R-:W-:Y:S01]  /*32c0*/  FADD R210, R210, -R89 ;  /* 0x80000059d2d27221 */ /* 0x000fe20000000000 */
[----:B-----5:R-:W-:Y:S01]  /*32d0*/  F2FP.BF16.PACK_AB R82, R188, R175 ;  /* 0x000000afbc52723e */ /* 0x020fe200000010ff */
[----:B------:R-:W-:Y:S01]  /*32e0*/  FMUL R97, R125, 1.4426950216293334961 ;  /* 0x3fb8aa3b7d617820 */ /* 0x000fe20000400000 */
[----:B---3--:R-:W-:Y:S01]  /*32f0*/  F2FP.BF16.PACK_AB R83, R115, R118 ;  /* 0x000000767353723e */ /* 0x008fe200000010ff */
[----:B------:R-:W-:Y:S01]  /*3300*/  FMUL R182, R204, 1.4426950216293334961 ;  /* 0x3fb8aa3bccb67820 */ /* 0x000fe20000400000 */
[----:B------:R-:W1:Y:S01]  /*3310*/  MUFU.EX2 R119, R119 ;  /* 0x0000007700777308 */ /* 0x000e620000000800 */
[----:B------:R-:W-:Y:S02]  /*3320*/  FMUL R190, R191, 1.4426950216293334961 ;  /* 0x3fb8aa3bbfbe7820 */ /* 0x000fe40000400000 */
[----:B------:R-:W-:-:S02]  /*3330*/  FMUL R178, R195, 1.4426950216293334961 ;  /* 0x3fb8aa3bc3b27820 */ /* 0x000fc40000400000 */
[----:B------:R-:W-:Y:S02]  /*3340*/  FMUL R113, R197, 1.4426950216293334961 ;  /* 0x3fb8aa3bc5717820 */ /* 0x000fe40000400000 */
[----:B------:R-:W-:Y:S02]  /*3350*/  FMUL R124, R206, 1.4426950216293334961 ;  /* 0x3fb8aa3bce7c7820 */ /* 0x000fe40000400000 */
[----:B------:R-:W-:Y:S01]  /*3360*/  FMUL R125, R210, 1.4426950216293334961 ;  /* 0x3fb8aa3bd27d7820 */ /* 0x000fe20000400000 */
[----:B------:R-:W2:Y:S01]  /*3370*/  MUFU.EX2 R123, R123 ;  /* 0x0000007b007b7308 */ /* 0x000ea20000000800 */
[----:B------:R-:W-:Y:S01]  /*3380*/  FADD R121, R121, -R88 ;  /* 0x8000005879797221 */ /* 0x000fe20000000000 */
[----:B------:R-:W-:Y:S01]  /*3390*/  HMMA.16816.F32.BF16 R64, R80, R74, R64 ;  /* 0x0000004a5040723c */ /* 0x000fe20000041840 */
[----:B------:R-:W-:Y:S02]  /*33a0*/  FADD R208, R208, -R89 ;  /* 0x80000059d0d07221 */ /* 0x000fe40000000000 */
[----:B------:R-:W-:-:S03]  /*33b0*/  FMUL R121, R121, 1.4426950216293334961 ;  /* 0x3fb8aa3b79797820 */ /* 0x000fc60000400000 */
[----:B------:R-:W-:Y:S01]  /*33c0*/  MUFU.EX2 R182, R182 ;  /* 0x000000b600b67308 */ /* 0x000fe20000000800 */
[----:B------:R-:W-:Y:S01]  /*33d0*/  FADD R201, R201, -R88 ;  /* 0x80000058c9c97221 */ /* 0x000fe20000000000 */
[----:B------:R-:W-:Y:S01]  /*33e0*/  HMMA.16816.F32.BF16 R84, R80, R70, R84 ;  /* 0x000000465054723c */ /* 0x000fe20000041854 */
[----:B------:R-:W-:Y:S01]  /*33f0*/  FADD R118, R118, R69 ;  /* 0x0000004576767221 */ /* 0x000fe20000000000 */
[----:B------:R-:W3:Y:S04]  /*3400*/  LDSM.16.M88.4 R80, [R19+0x80] ;  /* 0x000080001350783b */ /* 0x000ee80000000200 */
[----:B------:R-:W4:Y:S01]  /*3410*/  MUFU.EX2 R190, R190 ;  /* 0x000000be00be7308 */ /* 0x000f220000000800 */
[----:B------:R-:W-:-:S07]  /*3420*/  FADD R175, R175, R68 ;  /* 0x00000044afaf7221 */ /* 0x000fce0000000000 */
[----:B------:R-:W-:Y:S01]  /*3430*/  MUFU.EX2 R178, R178 ;  /* 0x000000b200b27308 */ /* 0x000fe20000000800 */
[----:B------:R-:W-:-:S07]  /*3440*/  FMUL R111, R201, 1.4426950216293334961 ;  /* 0x3fb8aa3bc96f7820 */ /* 0x000fce0000400000 */
[----:B------:R-:W5:Y:S01]  /*3450*/  MUFU.EX2 R113, R113 ;  /* 0x0000007100717308 */ /* 0x000f620000000800 */
[----:B------:R-:W-:-:S07]  /*3460*/  FADD R205, R205, -R88 ;  /* 0x80000058cdcd7221 */ /* 0x000fce0000000000 */
[----:B------:R-:W-:Y:S01]  /*3470*/  MUFU.EX2 R124, R124 ;  /* 0x0000007c007c7308 */ /* 0x000fe20000000800 */
[----:B------:R-:W-:-:S07]  /*3480*/  FADD R118, R115, R118 ;  /* 0x0000007673767221 */ /* 0x000fce0000000000 */
[----:B------:R-:W0:Y:S01]  /*3490*/  MUFU.EX2 R125, R125 ;  /* 0x0000007d007d7308 */ /* 0x000e220000000800 */
[----:B------:R-:W-:Y:S02]  /*34a0*/  FADD R188, R188, R175 ;  /* 0x000000afbcbc7221 */ /* 0x000fe40000000000 */
[----:B------:R-:W-:-:S05]  /*34b0*/  FADD R172, R172, -R89 ;  /* 0x80000059acac7221 */ /* 0x000fca0000000000 */
[----:B------:R0:W-:Y:S01]  /*34c0*/  MUFU.EX2 R126, R121 ;  /* 0x00000079007e7308 */ /* 0x0001e20000000800 */
[----:B------:R-:W-:Y:S02]  /*34d0*/  FMUL R180, R205, 1.4426950216293334961 ;  /* 0x3fb8aa3bcdb47820 */ /* 0x000fe40000400000 */
[----:B------:R-:W-:Y:S02]  /*34e0*/  FADD R173, R173, -R88 ;  /* 0x80000058adad7221 */ /* 0x000fe40000000000 */
[----:B0-----:R-:W-:-:S03]  /*34f0*/  FMUL R121, R208, 1.4426950216293334961 ;  /* 0x3fb8aa3bd0797820 */ /* 0x001fc60000400000 */
[----:B------:R-:W-:Y:S01]  /*3500*/  MUFU.EX2 R111, R111 ;  /* 0x0000006f006f7308 */ /* 0x000fe20000000800 */
[----:B-1----:R-:W-:Y:S02]  /*3510*/  FADD R73, R119, R118 ;  /* 0x0000007677497221 */ /* 0x002fe40000000000 */
[----:B--2---:R-:W-:Y:S02]  /*3520*/  FADD R69, R123, R188 ;  /* 0x000000bc7b457221 */ /* 0x004fe40000000000 */
[----:B------:R-:W-:-:S03]  /*3530*/  FMUL R117, R172, 1.4426950216293334961 ;  /* 0x3fb8aa3bac757820 */ /* 0x000fc60000400000 */
[----:B------:R-:W0:Y:S01]  /*3540*/  MUFU.EX2 R121, R121 ;  /* 0x0000007900797308 */ /* 0x000e220000000800 */
[----:B------:R-:W-:Y:S02]  /*3550*/  FADD R200, R200, -R89 ;  /* 0x80000059c8c87221 */ /* 0x000fe40000000000 */
[----:B------:R-:W-:Y:S02]  /*3560*/  FMUL R109, R173, 1.4426950216293334961 ;  /* 0x3fb8aa3bad6d7820 */ /* 0x000fe40000400000 */
[----:B------:R-:W-:Y:S01]  /*3570*/  FADD R209, R209, -R88 ;  /* 0x80000058d1d17221 */ /* 0x000fe20000000000 */
[----:B----4-:R-:W-:Y:S01]  /*3580*/  F2FP.BF16.PACK_AB R72, R190, R123 ;  /* 0x0000007bbe48723e */ /* 0x010fe200000010ff */
[----:B------:R-:W-:Y:S01]  /*3590*/  FADD R71, R182, R73 ;  /* 0x00000049b6477221 */ /* 0x000fe20000000000 */
[----:B------:R-:W1:Y:S01]  /*35a0*/  MUFU.EX2 R180, R180 ;  /* 0x000000b400b47308 */ /* 0x000e620000000800 */
[----:B------:R-:W-:Y:S01]  /*35b0*/  FADD R69, R190, R69 ;  /* 0x00000045be457221 */ /* 0x000fe20000000000 */
[----:B------:R-:W-:Y:S01]  /*35c0*/  F2FP.BF16.PACK_AB R73, R182, R119 ;  /* 0x00000077b649723e */ /* 0x000fe200000010ff */
[----:B------:R-:W-:Y:S01]  /*35d0*/  FMUL R170, R200, 1.4426950216293334961 ;  /* 0x3fb8aa3bc8aa7820 */ /* 0x000fe20000400000 */
[----:B-----5:R-:W-:-:S02]  /*35e0*/  F2FP.BF16.PACK_AB R74, R113, R178 ;  /* 0x000000b2714a723e */ /* 0x020fc400000010ff */
[----:B------:R-:W-:Y:S01]  /*35f0*/  F2FP.BF16.PACK_AB R75, R125, R124 ;  /* 0x0000007c7d4b723e */ /* 0x000fe200000010ff */
[----:B------:R-:W-:Y:S01]  /*3600*/  FMUL R174, R209, 1.4426950216293334961 ;  /* 0x3fb8aa3bd1ae7820 */ /* 0x000fe20000400000 */
[----:B------:R-:W2:Y:S01]  /*3610*/  MUFU.EX2 R117, R117 ;  /* 0x0000007500757308 */ /* 0x000ea20000000800 */
[--C-:B------:R-:W-:Y:S02]  /*3620*/  FADD R215, R215, -R88.reuse ;  /* 0x80000058d7d77221 */ /* 0x100fe40000000000 */
[----:B------:R-:W-:Y:S02]  /*3630*/  FADD R214, R214, -R89 ;  /* 0x80000059d6d67221 */ /* 0x000fe40000000000 */
[----:B------:R-:W-:Y:S02]  /*3640*/  FADD R70, R124, R71 ;  /* 0x000000477c467221 */ /* 0x000fe40000000000 */
[----:B------:R-:W-:Y:S01]  /*3650*/  FADD R68, R178, R69 ;  /* 0x00000045b2447221 */ /* 0x000fe20000000000 */
[----:B------:R-:W4:Y:S01]  /*3660*/  MUFU.EX2 R109, R109 ;  /* 0x0000006d006d7308 */ /* 0x000f220000000800 */
[----:B------:R-:W-:Y:S01]  /*3670*/  FMUL R107, R215, 1.4426950216293334961 ;  /* 0x3fb8aa3bd76b7820 */ /* 0x000fe20000400000 */
[----:B------:R-:W-:Y:S01]  /*3680*/  HMMA.16816.F32.BF16 R64, R72, R60, R64 ;  /* 0x0000003c4840723c */ /* 0x000fe20000041840 */
[----:B------:R-:W-:-:S02]  /*3690*/  FADD R207, R207, -R88 ;  /* 0x80000058cfcf7221 */ /* 0x000fc40000000000 */
[----:B------:R-:W-:Y:S02]  /*36a0*/  FADD R212, R212, -R89 ;  /* 0x80000059d4d47221 */ /* 0x000fe40000000000 */
[----:B------:R-:W-:Y:S01]  /*36b0*/  FMUL R127, R214, 1.4426950216293334961 ;  /* 0x3fb8aa3bd67f7820 */ /* 0x000fe20000400000 */
[----:B------:R-:W-:Y:S01]  /*36c0*/  MUFU.EX2 R170, R170 ;  /* 0x000000aa00aa7308 */ /* 0x000fe20000000800 */
[----:B------:R-:W-:Y:S02]  /*36d0*/  FADD R70, R125, R70 ;  /* 0x000000467d467221 */ /* 0x000fe40000000000 */
[----:B------:R-:W-:Y:S01]  /*36e0*/  FADD R68, R113, R68 ;  /* 0x0000004471447221 */ /* 0x000fe20000000000 */
[----:B------:R-:W-:Y:S01]  /*36f0*/  HMMA.16816.F32.BF16 R84, R72, R76, R84 ;  /* 0x0000004c4854723c */ /* 0x000fe20000041854 */
[----:B------:R-:W-:Y:S01]  /*3700*/  FMUL R130, R207, 1.4426950216293334961 ;  /* 0x3fb8aa3bcf827820 */ /* 0x000fe20000400000 */
[----:B------:R-:W5:Y:S02]  /*3710*/  LDSM.16.M88.4 R72, [R19+0x880] ;  /* 0x000880001348783b */ /* 0x000f640000000200 */
[----:B------:R-:W1:Y:S01]  /*3720*/  MUFU.EX2 R174, R174 ;  /* 0x000000ae00ae7308 */ /* 0x000e620000000800 */
[----:B------:R-:W-:-:S02]  /*3730*/  FADD R213, R213, -R88 ;  /* 0x80000058d5d57221 */ /* 0x000fc40000000000 */
[----:B------:R-:W-:Y:S02]  /*3740*/  FMUL R172, R212, 1.4426950216293334961 ;  /* 0x3fb8aa3bd4ac7820 */ /* 0x000fe40000400000 */
[----:B------:R-:W-:Y:S02]  /*3750*/  FADD R198, R198, -R89 ;  /* 0x80000059c6c67221 */ /* 0x000fe40000000000 */
[----:B0-----:R-:W-:Y:S01]  /*3760*/  FADD R61, R121, R70 ;  /* 0x00000046793d7221 */ /* 0x001fe20000000000 */
[----:B------:R-:W0:Y:S01]  /*3770*/  MUFU.EX2 R107, R107 ;  /* 0x0000006b006b7308 */ /* 0x000e220000000800 */
[----:B------:R-:W-:Y:S02]  /*3780*/  FADD R69, R111, R68 ;  /* 0x000000446f457221 */ /* 0x000fe40000000000 */
[----:B------:R-:W-:Y:S02]  /*3790*/  FMUL R105, R213, 1.4426950216293334961 ;  /* 0x3fb8aa3bd5697820 */ /* 0x000fe40000400000 */
[----:B------:R-:W-:-:S03]  /*37a0*/  FMUL R129, R198, 1.4426950216293334961 ;  /* 0x3fb8aa3bc6817820 */ /* 0x000fc60000400000 */
[----:B------:R-:W0:Y:S01]  /*37b0*/  MUFU.EX2 R127, R127 ;  /* 0x0000007f007f7308 */ /* 0x000e220000000800 */
[----:B------:R-:W-:Y:S02]  /*37c0*/  FADD R108, R108, -R89 ;  /* 0x800000596c6c7221 */ /* 0x000fe40000000000 */
[----:B------:R-:W-:Y:S02]  /*37d0*/  FADD R118, R128, R61 ;  /* 0x0000003d80767221 */ /* 0x000fe40000000000 */
[----:B-1----:R-:W-:-:S03]  /*37e0*/  FADD R70, R180, R69 ;  /* 0x00000045b4467221 */ /* 0x002fc60000000000 */
[----:B------:R-:W1:Y:S01]  /*37f0*/  MUFU.EX2 R130, R130 ;  /* 0x0000008200827308 */ /* 0x000e620000000800 */
[----:B------:R-:W-:Y:S02]  /*3800*/  FADD R203, R203, -R88 ;  /* 0x80000058cbcb7221 */ /* 0x000fe40000000000 */
[----:B------:R-:W-:Y:S02]  /*3810*/  FMUL R60, R108, 1.4426950216293334961 ;  /* 0x3fb8aa3b6c3c7820 */ /* 0x000fe40000400000 */
[----:B--2---:R-:W-:-:S03]  /*3820*/  FADD R71, R117, R118 ;  /* 0x0000007675477221 */ /* 0x004fc60000000000 */
[----:B------:R-:W2:Y:S01]  /*3830*/  MUFU.EX2 R172, R172 ;  /* 0x000000ac00ac7308 */ /* 0x000ea20000000800 */
[----:B------:R-:W-:Y:S01]  /*3840*/  FADD R186, R186, -R89 ;  /* 0x80000059baba7221 */ /* 0x000fe20000000000 */
[----:B------:R-:W-:Y:S01]  /*3850*/  F2FP.BF16.PACK_AB R68, R180, R111 ;  /* 0x0000006fb444723e */ /* 0x000fe200000010ff */
[----:B----4-:R-:W-:Y:S02]  /*3860*/  FADD R61, R109, R70 ;  /* 0x000000466d3d7221 */ /* 0x010fe40000000000 */
[----:B------:R-:W-:-:S03]  /*3870*/  FMUL R103, R203, 1.4426950216293334961 ;  /* 0x3fb8aa3bcb677820 */ /* 0x000fc60000400000 */
[----:B------:R-:W4:Y:S01]  /*3880*/  MUFU.EX2 R105, R105 ;  /* 0x0000006900697308 */ /* 0x000f220000000800 */
[----:B------:R-:W-:Y:S02]  /*3890*/  FADD R211, R211, -R88 ;  /* 0x80000058d3d37221 */ /* 0x000fe40000000000 */
[----:B------:R-:W-:Y:S01]  /*38a0*/  FADD R132, R132, -R89 ;  /* 0x8000005984847221 */ /* 0x000fe20000000000 */
[----:B------:R-:W-:-:S04]  /*38b0*/  F2FP.BF16.PACK_AB R69, R128, R121 ;  /* 0x000000798045723e */ /* 0x000fc800000010ff */
[----:B------:R-:W0:Y:S01]  /*38c0*/  MUFU.EX2 R129, R129 ;  /* 0x0000008100817308 */ /* 0x000e220000000800 */
[----:B------:R-:W-:Y:S01]  /*38d0*/  FMUL R186, R186, 1.4426950216293334961 ;  /* 0x3fb8aa3bbaba7820 */ /* 0x000fe20000400000 */
[C---:B------:R-:W-:Y:S01]  /*38e0*/  F2FP.BF16.PACK_AB R70, R174.reuse, R109 ;  /* 0x0000006dae46723e */ /* 0x040fe200000010ff */
[----:B------:R-:W-:-:S05]  /*38f0*/  FADD R76, R174, R61 ;  /* 0x0000003dae4c7221 */ /* 0x000fca0000000000 */
[----:B------:R0:W-:Y:S01]  /*3900*/  MUFU.EX2 R111, R60 ;  /* 0x0000003c006f7308 */ /* 0x0001e20000000800 */
[----:B------:R-:W-:Y:S02]  /*3910*/  FMUL R116, R211, 1.4426950216293334961 ;  /* 0x3fb8aa3bd3747820 */ /* 0x000fe40000400000 */
[----:B------:R-:W-:Y:S02]  /*3920*/  FADD R199, R199, -R88 ;  /* 0x80000058c7c77221 */ /* 0x000fe40000000000 */
[----:B------:R-:W-:-:S03]  /*3930*/  FMUL R132, R132, 1.4426950216293334961 ;  /* 0x3fb8aa3b84847820 */ /* 0x000fc60000400000 */
[----:B------:R-:W1:Y:S01]  /*3940*/  MUFU.EX2 R120, R120 ;  /* 0x0000007800787308 */ /* 0x000e620000000800 */
[C---:B0-----:R-:W-:Y:S01]  /*3950*/  FADD R60, R170.reuse, R71 ;  /* 0x00000047aa3c7221 */ /* 0x041fe20000000000 */
[----:B------:R-:W-:Y:S01]  /*3960*/  F2FP.BF16.PACK_AB R71, R170, R117 ;  /* 0x00000075aa47723e */ /* 0x000fe200000010ff */
[----:B------:R-:W-:Y:S02]  /*3970*/  FADD R112, R112, -R89 ;  /* 0x8000005970707221 */ /* 0x000fe40000000000 */
[----:B------:R-:W-:Y:S02]  /*3980*/  FADD R61, R107, R76 ;  /* 0x0000004c6b3d7221 */ /* 0x000fe40000000000 */
[----:B------:R-:W-:Y:S01]  /*3990*/  FADD R77, R127, R60 ;  /* 0x0000003c7f4d7221 */ /* 0x000fe20000000000 */
[----:B------:R-:W0:Y:S01]  /*39a0*/  MUFU.EX2 R103, R103 ;  /* 0x0000006700677308 */ /* 0x000e220000000800 */
[----:B------:R-:W-:Y:S01]  /*39b0*/  FMUL R101, R199, 1.4426950216293334961 ;  /* 0x3fb8aa3bc7657820 */ /* 0x000fe20000400000 */
[----:B------:R-:W-:Y:S01]  /*39c0*/  HMMA.16816.F32.BF16 R64, R68, R62, R64 ;  /* 0x0000003e4440723c */ /* 0x000fe20000041840 */
[----:B------:R-:W-:-:S05]  /*39d0*/  FMUL R112, R112, 1.4426950216293334961 ;  /* 0x3fb8aa3b70707820 */ /* 0x000fca0000400000 */
[----:B------:R-:W0:Y:S01]  /*39e0*/  MUFU.EX2 R115, R186 ;  /* 0x000000ba00737308 */ /* 0x000e220000000800 */
[----:B-1----:R-:W-:Y:S02]  /*39f0*/  FADD R76, R130, R61 ;  /* 0x0000003d824c7221 */ /* 0x002fe40000000000 */
[----:B--2---:R-:W-:Y:S01]  /*3a00*/  FADD R62, R172, R77 ;  /* 0x0000004dac3e7221 */ /* 0x004fe20000000000 */
[----:B------:R-:W-:Y:S01]  /*3a10*/  HMMA.16816.F32.BF16 R84, R68, R78, R84 ;  /* 0x0000004e4454723c */ /* 0x000fe20000041854 */
[----:B------:R-:W-:-:S03]  /*3a20*/  FADD R221, R221, -R88 ;  /* 0x80000058dddd7221 */ /* 0x000fc60000000000 */
[----:B------:R-:W1:Y:S01]  /*3a30*/  MUFU.EX2 R116, R116 ;  /* 0x0000007400747308 */ /* 0x000e620000000800 */
[----:B------:R-:W-:Y:S02]  /*3a40*/  FADD R176, R176, -R89 ;  /* 0x80000059b0b07221 */ /* 0x000fe40000000000 */
[----:B----4-:R-:W-:-:S05]  /*3a50*/  FADD R63, R105, R76 ;  /* 0x0000004c693f7221 */ /* 0x010fca0000000000 */
[----:B------:R-:W2:Y:S01]  /*3a60*/  MUFU.EX2 R132, R132 ;  /* 0x0000008400847308 */ /* 0x000ea20000000800 */
[----:B------:R-:W-:Y:S02]  /*3a70*/  FADD R77, R129, R62 ;  /* 0x0000003e814d7221 */ /* 0x000fe40000000000 */
[----:B------:R-:W-:Y:S02]  /*3a80*/  FMUL R94, R221, 1.4426950216293334961 ;  /* 0x3fb8aa3bdd5e7820 */ /* 0x000fe40000400000 */
[----:B------:R-:W-:-:S03]  /*3a90*/  FMUL R108, R176, 1.4426950216293334961 ;  /* 0x3fb8aa3bb06c7820 */ /* 0x000fc60000400000 */
[----:B------:R-:W4:Y:S01]  /*3aa0*/  MUFU.EX2 R101, R101 ;  /* 0x0000006500657308 */ /* 0x000f220000000800 */
[----:B------:R-:W-:Y:S02]  /*3ab0*/  FADD R134, R134, -R89 ;  /* 0x8000005986867221 */ /* 0x000fe40000000000 */
[----:B------:R-:W-:-:S05]  /*3ac0*/  FADD R76, R126, R63 ;  /* 0x0000003f7e4c7221 */ /* 0x000fca0000000000 */
[----:B------:R-:W1:Y:S01]  /*3ad0*/  MUFU.EX2 R112, R112 ;  /* 0x0000007000707308 */ /* 0x000e620000000800 */
[----:B------:R-:W-:Y:S02]  /*3ae0*/  FADD R68, R120, R77 ;  /* 0x0000004d78447221 */ /* 0x000fe40000000000 */
[----:B------:R-:W-:Y:S02]  /*3af0*/  FADD R217, R217, -R88 ;  /* 0x80000058d9d97221 */ /* 0x000fe40000000000 */
[----:B------:R-:W-:Y:S02]  /*3b00*/  FADD R122, R122, -R89 ;  /* 0x800000597a7a7221 */ /* 0x000fe40000000000 */
[----:B------:R-:W-:Y:S01]  /*3b10*/  FMUL R134, R134, 1.4426950216293334961 ;  /* 0x3fb8aa3b86867820 */ /* 0x000fe20000400000 */
[----:B------:R-:W2:Y:S01]  /*3b20*/  MUFU.EX2 R94, R94 ;  /* 0x0000005e005e7308 */ /* 0x000ea20000000800 */
[----:B0-----:R-:W-:Y:S02]  /*3b30*/  FADD R69, R103, R76 ;  /* 0x0000004c67457221 */ /* 0x001fe40000000000 */
[----:B------:R-:W-:-:S02]  /*3b40*/  FADD R71, R115, R68 ;  /* 0x0000004473477221 */ /* 0x000fc40000000000 */
[----:B------:R-:W-:-:S03]  /*3b50*/  FMUL R96, R217, 1.4426950216293334961 ;  /* 0x3fb8aa3bd9607820 */ /* 0x000fc60000400000 */
[----:B------:R-:W0:Y:S01]  /*3b60*/  MUFU.EX2 R108, R108 ;  /* 0x0000006c006c7308 */ /* 0x000e220000000800 */
[----:B------:R-:W-:Y:S02]  /*3b70*/  FADD R219, R219, -R88 ;  /* 0x80000058dbdb7221 */ /* 0x000fe40000000000 */
[----:B------:R-:W-:Y:S01]  /*3b80*/  FMUL R122, R122, 1.4426950216293334961 ;  /* 0x3fb8aa3b7a7a7820 */ /* 0x000fe20000400000 */
[----:B------:R-:W-:Y:S01]  /*3b90*/  F2FP.BF16.PACK_AB R60, R130, R107 ;  /* 0x0000006b823c723e */ /* 0x000fe200000010ff */
[----:B------:R-:W-:Y:S01]  /*3ba0*/  FADD R114, R114, -R89 ;  /* 0x8000005972727221 */ /* 0x000fe20000000000 */
[----:B------:R-:W-:Y:S01]  /*3bb0*/  F2FP.BF16.PACK_AB R61, R172, R127 ;  /* 0x0000007fac3d723e */ /* 0x000fe200000010ff */
[----:B-1----:R-:W-:Y:S01]  /*3bc0*/  FADD R70, R116, R69 ;  /* 0x0000004574467221 */ /* 0x002fe20000000000 */
[----:B------:R-:W1:Y:S01]  /*3bd0*/  MUFU.EX2 R97, R97 ;  /* 0x0000006100617308 */ /* 0x000e620000000800 */
[----:B------:R-:W-:Y:S01]  /*3be0*/  F2FP.BF16.PACK_AB R62, R126, R105 ;  /* 0x000000697e3e723e */ /* 0x000fe200000010ff */
[----:B--2---:R-:W-:Y:S01]  /*3bf0*/  FADD R71, R132, R71 ;  /* 0x0000004784477221 */ /* 0x004fe20000000000 */
[----:B------:R-:W-:Y:S01]  /*3c00*/  F2FP.BF16.PACK_AB R63, R120, R129 ;  /* 0x00000081783f723e */ /* 0x000fe200000010ff */
[----:B------:R-:W-:-:S02]  /*3c10*/  FMUL R99, R219, 1.4426950216293334961 ;  /* 0x3fb8aa3bdb637820 */ /* 0x000fc40000400000 */
[----:B------:R-:W-:Y:S02]  /*3c20*/  FADD R133, R133, -R88 ;  /* 0x8000005885857221 */ /* 0x000fe40000000000 */
[----:B------:R-:W2:Y:S01]  /*3c30*/  MUFU.EX2 R109, R134 ;  /* 0x00000086006d7308 */ /* 0x000ea20000000800 */
[----:B------:R-:W-:Y:S02]  /*3c40*/  FADD R104, R104, -R89 ;  /* 0x8000005968687221 */ /* 0x000fe40000000000 */
[----:B------:R-:W-:Y:S02]  /*3c50*/  FMUL R114, R114, 1.4426950216293334961 ;  /* 0x3fb8aa3b72727820 */ /* 0x000fe40000400000 */
[----:B----4-:R-:W-:Y:S02]  /*3c60*/  FADD R77, R101, R70 ;  /* 0x00000046654d7221 */ /* 0x010fe40000000000 */
[----:B------:R-:W-:Y:S01]  /*3c70*/  FADD R76, R112, R71 ;  /* 0x00000047704c7221 */ /* 0x000fe20000000000 */
[----:B------:R-:W4:Y:S01]  /*3c80*/  MUFU.EX2 R96, R96 ;  /* 0x0000006000607308 */ /* 0x000f220000000800 */
[----:B------:R-:W-:Y:S01]  /*3c90*/  FMUL R92, R133, 1.4426950216293334961 ;  /* 0x3fb8aa3b855c7820 */ /* 0x000fe20000400000 */
[----:B---3--:R-:W-:Y:S01]  /*3ca0*/  HMMA.16816.F32.BF16 R64, R60, R80, R64 ;  /* 0x000000503c40723c */ /* 0x008fe20000041840 */
[----:B------:R-:W-:-:S05]  /*3cb0*/  FMUL R104, R104, 1.4426950216293334961 ;  /* 0x3fb8aa3b68687820 */ /* 0x000fca0000400000 */
[----:B------:R-:W3:Y:S01]  /*3cc0*/  MUFU.EX2 R122, R122 ;  /* 0x0000007a007a7308 */ /* 0x000ee20000000800 */
[----:B------:R-:W-:Y:S02]  /*3cd0*/  FADD R106, R106, -R89 ;  /* 0x800000596a6a7221 */ /* 0x000fe40000000000 */
[----:B------:R-:W-:Y:S02]  /*3ce0*/  FADD R77, R110, R77 ;  /* 0x0000004d6e4d7221 */ /* 0x000fe40000000000 */
[----:B------:R-:W-:-:S03]  /*3cf0*/  FADD R79, R111, R76 ;  /* 0x0000004c6f4f7221 */ /* 0x000fc60000000000 */
[----:B------:R-:W1:Y:S01]  /*3d00*/  MUFU.EX2 R99, R99 ;  /* 0x0000006300637308 */ /* 0x000e620000000800 */
[----:B------:R-:W-:Y:S01]  /*3d10*/  FADD R223, R223, -R88 ;  /* 0x80000058dfdf7221 */ /* 0x000fe20000000000 */
[----:B-----5:R-:W-:Y:S01]  /*3d20*/  HMMA.16816.F32.BF16 R84, R60, R72, R84 ;  /* 0x000000483c54723c */ /* 0x020fe20000041854 */
[----:B------:R-:W-:-:S05]  /*3d30*/  FADD R102, R102, -R89 ;  /* 0x8000005966667221 */ /* 0x000fca0000000000 */
[----:B------:R-:W5:Y:S01]  /*3d40*/  MUFU.EX2 R105, R114 ;  /* 0x0000007200697308 */ /* 0x000f620000000800 */
[----:B------:R-:W-:Y:S02]  /*3d50*/  FMUL R106, R106, 1.4426950216293334961 ;  /* 0x3fb8aa3b6a6a7820 */ /* 0x000fe40000400000 */
[----:B------:R-:W-:Y:S02]  /*3d60*/  FADD R60, R94, R77 ;  /* 0x0000004d5e3c7221 */ /* 0x000fe40000000000 */
[----:B0-----:R-:W-:-:S03]  /*3d70*/  FADD R62, R108, R79 ;  /* 0x0000004f6c3e7221 */ /* 0x001fc60000000000 */
[----:B------:R-:W0:Y:S01]  /*3d80*/  MUFU.EX2 R92, R92 ;  /* 0x0000005c005c7308 */ /* 0x000e220000000800 */
[----:B------:R-:W-:Y:S02]  /*3d90*/  FMUL R90, R223, 1.4426950216293334961 ;  /* 0x3fb8aa3bdf5a7820 */ /* 0x000fe40000400000 */
[----:B------:R-:W-:-:S05]  /*3da0*/  FADD R100, R100, -R89 ;  /* 0x8000005964647221 */ /* 0x000fca0000000000 */
[----:B------:R-:W-:Y:S01]  /*3db0*/  MUFU.EX2 R93, R93 ;  /* 0x0000005d005d7308 */ /* 0x000fe20000000800 */
[----:B------:R-:W-:Y:S01]  /*3dc0*/  FMUL R102, R102, 1.4426950216293334961 ;  /* 0x3fb8aa3b66667820 */ /* 0x000fe20000400000 */
[----:B------:R-:W-:Y:S01]  /*3dd0*/  F2FP.BF16.PACK_AB R68, R116, R103 ;  /* 0x000000677444723e */ /* 0x000fe200000010ff */
[----:B-1----:R-:W-:Y:S01]  /*3de0*/  FADD R61, R97, R60 ;  /* 0x0000003c613d7221 */ /* 0x002fe20000000000 */
[----:B------:R-:W-:-:S04]  /*3df0*/  F2FP.BF16.PACK_AB R70, R110, R101 ;  /* 0x000000656e46723e */ /* 0x000fc800000010ff */
[----:B------:R-:W1:Y:S01]  /*3e00*/  MUFU.EX2 R104, R104 ;  /* 0x0000006800687308 */ /* 0x000e620000000800 */
[----:B--2---:R-:W-:Y:S01]  /*3e10*/  FADD R63, R109, R62 ;  /* 0x0000003e6d3f7221 */ /* 0x004fe20000000000 */
[----:B------:R-:W-:Y:S01]  /*3e20*/  F2FP.BF16.PACK_AB R69, R132, R115 ;  /* 0x000000738445723e */ /* 0x000fe200000010ff */
[----:B------:R-:W-:Y:S01]  /*3e30*/  FMUL R100, R100, 1.4426950216293334961 ;  /* 0x3fb8aa3b64647820 */ /* 0x000fe20000400000 */
[----:B------:R-:W-:-:S04]  /*3e40*/  F2FP.BF16.PACK_AB R71, R111, R112 ;  /* 0x000000706f47723e */ /* 0x000fc800000010ff */
[----:B------:R-:W2:Y:S01]  /*3e50*/  MUFU.EX2 R81, R106 ;  /* 0x0000006a00517308 */ /* 0x000ea20000000800 */
[----:B----4-:R-:W-:Y:S01]  /*3e60*/  FADD R72, R96, R61 ;  /* 0x0000003d60487221 */ /* 0x010fe20000000000 */
[----:B------:R-:W4:Y:S01]  /*3e70*/  LDSM.16.M88.4 R76, [R28+0x80] ;  /* 0x000080001c4c783b */ /* 0x000f220000000200 */
[----:B---3--:R-:W-:-:S05]  /*3e80*/  FADD R80, R122, R63 ;  /* 0x0000003f7a507221 */ /* 0x008fca0000000000 */
[----:B------:R-:W-:Y:S01]  /*3e90*/  MUFU.EX2 R90, R90 ;  /* 0x0000005a005a7308 */ /* 0x000fe20000000800 */
[----:B------:R-:W-:-:S07]  /*3ea0*/  FADD R101, R99, R72 ;  /* 0x0000004863657221 */ /* 0x000fce0000000000 */
[----:B------:R-:W3:Y:S01]  /*3eb0*/  MUFU.EX2 R102, R102 ;  /* 0x0000006600667308 */ /* 0x000ee20000000800 */
[----:B-----5:R-:W-:-:S07]  /*3ec0*/  FADD R103, R105, R80 ;  /* 0x0000005069677221 */ /* 0x020fce0000000000 */
[----:B------:R-:W-:Y:S01]  /*3ed0*/  MUFU.EX2 R95, R95 ;  /* 0x0000005f005f7308 */ /* 0x000fe20000000800 */
[----:B0-----:R-:W-:-:S07]  /*3ee0*/  FADD R72, R92, R101 ;  /* 0x000000655c487221 */ /* 0x001fce0000000000 */
[----:B------:R-:W0:Y:S01]  /*3ef0*/  MUFU.EX2 R73, R100 ;  /* 0x0000006400497308 */ /* 0x000e220000000800 */
[----:B-1----:R-:W-:Y:S01]  /*3f00*/  FADD R80, R104, R103 ;  /* 0x0000006768507221 */ /* 0x002fe20000000000 */
[----:B------:R-:W-:Y:S01]  /*3f10*/  HMMA.16816.F32.BF16 R64, R68, R82, R64 ;  /* 0x000000524440723c */ /* 0x000fe20000041840 */
[----:B------:R-:W-:Y:S02]  /*3f20*/  LDSM.16.M88.4 R60, [R28+0x880] ;  /* 0x000880001c3c783b */ /* 0x000fe40000000200 */
[----:B--2---:R-:W-:-:S04]  /*3f30*/  FADD R101, R81, R80 ;  /* 0x0000005051657221 */ /* 0x004fc80000000000 */
[----:B------:R-:W-:Y:S02]  /*3f40*/  FADD R83, R93, R72 ;  /* 0x000000485d537221 */ /* 0x000fe40000000000 */
[----:B---3--:R-:W-:Y:S02]  /*3f50*/  FADD R80, R102, R101 ;  /* 0x0000006566507221 */ /* 0x008fe40000000000 */
[----:B------:R-:W-:Y:S02]  /*3f60*/  FADD R72, R90, R83 ;  /* 0x000000535a487221 */ /* 0x000fe40000000000 */
[----:B0-----:R-:W-:Y:S02]  /*3f70*/  FADD R80, R73, R80 ;  /* 0x0000005049507221 */ /* 0x001fe40000000000 */
[----:B------:R-:W-:Y:S01]  /*3f80*/  FADD R72, R95, R72 ;  /* 0x000000485f487221 */ /* 0x000fe20000000000 */
[----:B------:R-:W-:Y:S02]  /*3f90*/  HMMA.16816.F32.BF16 R84, R68, R74, R84 ;  /* 0x0000004a4454723c */ /* 0x000fe40000041854 */
[----:B------:R-:W0:Y:S04]  /*3fa0*/  SHFL.BFLY PT, R83, R80, 0x2, 0x1f ;  /* 0x0c401f0050537f89 */ /* 0x000e2800000e0000 */
[----:B------:R-:W1:Y:S01]  /*3fb0*/  SHFL.BFLY PT, R75, R72, 0x2, 0x1f ;  /* 0x0c401f00484b7f89 */ /* 0x000e6200000e0000 */
[----:B------:R-:W-:-:S02]  /*3fc0*/  F2FP.BF16.PACK_AB R68, R97, R94 ;  /* 0x0000005e6144723e */ /* 0x000fc400000010ff */
[----:B------:R-:W-:Y:S02]  /*3fd0*/  F2FP.BF16.PACK_AB R69, R109, R108 ;  /* 0x0000006c6d45723e */ /* 0x000fe400000010ff */
[----:B------:R-:W-:Y:S02]  /*3fe0*/  F2FP.BF16.PACK_AB R70, R99, R96 ;  /* 0x000000606346723e */ /* 0x000fe400000010ff */
[----:B------:R-:W-:-:S07]  /*3ff0*/  F2FP.BF16.PACK_AB R71, R105, R122 ;  /* 0x0000007a6947723e */ /* 0x000fce00000010ff */
[----:B----4-:R-:W-:Y:S01]  /*4000*/  HMMA.16816.F32.BF16 R64, R68, R76, R64 ;  /* 0x0000004c4440723c */ /* 0x010fe20000041840 */
[----:B0-----:R-:W-:Y:S02]  /*4010*/  FADD R83, R80, R83 ;  /* 0x0000005350537221 */ /* 0x001fe40000000000 */
[----:B-1----:R-:W-:-:S05]  /*4020*/  FADD R75, R72, R75 ;  /* 0x0000004b484b7221 */ /* 0x002fca0000000000 */
[----:B------:R-:W-:Y:S01]  /*4030*/  HMMA.16816.F32.BF16 R84, R68, R60, R84 ;  /* 0x0000003c4454723c */ /* 0x000fe20000041854 */
[----:B------:R-:W0:Y:S04]  /*4040*/  SHFL.BFLY PT, R72, R83, 0x1, 0x1f ;  /* 0x0c201f0053487f89 */ /* 0x000e2800000e0000 */
[----:B------:R-:W1:Y:S01]  /*4050*/  SHFL.BFLY PT, R74, R75, 0x1, 0x1f ;  /* 0x0c201f004b4a7f89 */ /* 0x000e6200000e0000 */
[----:B------:R-:W-:Y:S01]  /*4060*/  UIADD3 UR4, UR4, 0x80, URZ ;  /* 0x0000008004047890 */ /* 0x000fe2000fffe03f */
[----:B------:R-:W-:Y:S02]  /*4070*/  F2FP.BF16.PACK_AB R68, R93, R92 ;  /* 0x0000005c5d44723e */ /* 0x000fe400000010ff */
[----:B------:R-:W-:-:S03]  /*4080*/  F2FP.BF16.PACK_AB R69, R81, R104 ;  /* 0x000000685145723e */ /* 0x000fc600000010ff */
[----:B------:R-:W-:Y:S02]  /*4090*/  ISETP.LE.AND P0, PT, R9, UR4, PT ;  /* 0x0000000409007c0c */ /* 0x000fe4000bf03270 */
[----:B------:R-:W-:Y:S02]  /*40a0*/  F2FP.BF16.PACK_AB R70, R95, R90 ;  /* 0x0000005a5f46723e */ /* 0x000fe400000010ff */
[----:B------:R-:W-:Y:S01]  /*40b0*/  F2FP.BF16.PACK_AB R71, R73, R102 ;  /* 0x000000664947723e */ /* 0x000fe200000010ff */
[----:B------:R-:W-:-:S06]  /*40c0*/  IMAD.MOV.U32 R171, RZ, RZ, R88 ;  /* 0x000000ffffab7224 */ /* 0x000fcc00078e0058 */
[----:B------:R-:W-:Y:S01]  /*40d0*/  HMMA.16816.F32.BF16 R64, R68, R78, R64 ;  /* 0x0000004e4440723c */ /* 0x000fe20000041840 */
[----:B0-----:R-:W-:Y:S02]  /*40e0*/  FADD R72, R83, R72 ;  /* 0x0000004853487221 */ /* 0x001fe40000000000 */
[----:B-1----:R-:W-:-:S05]  /*40f0*/  FADD R74, R75, R74 ;  /* 0x0000004a4b4a7221 */ /* 0x002fca0000000000 */
[----:B------:R-:W-:Y:S01]  /*4100*/  HMMA.16816.F32.BF16 R60, R68, R62, R84 ;  /* 0x0000003e443c723c */ /* 0x000fe20000041854 */
[----:B------:R-:W-:Y:S02]  /*4110*/  FFMA R29, R98, R29, R72 ;  /* 0x0000001d621d7223 */ /* 0x000fe40000000048 */
[----:B------:R-:W-:-:S04]  /*4120*/  FFMA R10, R91, R10, R74 ;  /* 0x0000000a5b0a7223 */ /* 0x000fc8000000004a */
[----:B------:R-:W-:Y:S02]  /*4130*/  IMAD.MOV.U32 R68, RZ, RZ, 0x80 ;  /* 0x00000080ff447424 */ /* 0x000fe400078e00ff */
[----:B------:R-:W-:Y:S02]  /*4140*/  IMAD.MOV.U32 R170, RZ, RZ, R89 ;  /* 0x000000ffffaa7224 */ /* 0x000fe400078e0059 */
[C---:B------:R-:W-:Y:S02]  /*4150*/  IMAD R7, R68.reuse, c[0x0][0x1b4], R7 ;  /* 0x00006d0044077a24 */ /* 0x040fe400078e0207 */
[----:B------:R-:W-:Y:S01]  /*4160*/  IMAD R17, R68, c[0x0][0x1a4], R17 ;  /* 0x0000690044117a24 */ /* 0x000fe200078e0211 */
[----:B------:R-:W-:Y:S01]  /*4170*/  @P0 CALL.REL.NOINC `(.L_x_0) ;  /* 0x0000001000000944 */ /* 0x000fe20003c00000 */
[----:B------:R-:W-:Y:S05]  /*4180*/  BRA `(.L_x_1) ;  /* 0xffffcc4000007947 */ /* 0x000fea000383ffff */
.L_x_0:
[----:B------:R-:W-:Y:S01]  /*4190*/  IMAD R6, R2, c[0x0][0x1c0], RZ ;  /* 0x0000700002067a24 */ /* 0x000fe200078e02ff */
[----:B------:R-:W-:Y:S01]  /*41a0*/  LOP3.LUT R9, R0, 0x8, RZ, 0xc0, !PT ;  /* 0x0000000800097812 */ /* 0x000fe200078ec0ff */
[----:B------:R-:W-:Y:S01]  /*41b0*/  IMAD R8, R3, c[0x0][0x1c4], RZ ;  /* 0x0000710003087a24 */ /* 0x000fe200078e02ff */
[----:B------:R-:W-:Y:S01]  /*41c0*/  FSETP.GT.AND P5, PT, |R29|, 8.50705917302346158658e+37, PT ;  /* 0x7e8000001d00780b */ /* 0x000fe20003fa4200 */
[----:B------:R-:W-:Y:S01]  /*41d0*/  IMAD.SHL.U32 R7, R6, 0x2, RZ ;  /* 0x0000000206077824 */ /* 0x000fe200078e00ff */
[----:B------:R-:W-:Y:S01]  /*41e0*/  SHF.R.U32.HI R16, RZ, 0x1, R9 ;  /* 0x00000001ff107819 */ /* 0x000fe20000011609 */
[----:B------:R-:W-:Y:S01]  /*41f0*/  IMAD.SHL.U32 R14, R8, 0x2, RZ ;  /* 0x00000002080e7824 */ /* 0x000fe200078e00ff */
[----:B------:R-:W-:Y:S01]  /*4200*/  SHF.R.S32.HI R9, RZ, 0x4, R0 ;  /* 0x00000004ff097819 */ /* 0x000fe20000011400 */
[----:B------:R-:W-:Y:S01]  /*4210*/  IMAD.MOV.U32 R15, RZ, RZ, R10 ;  /* 0x000000ffff0f7224 */ /* 0x000fe200078e000a */
[----:B------:R-:W-:Y:S01]  /*4220*/  ISETP.NE.U32.AND P1, PT, R11, RZ, PT ;  /* 0x000000ff0b00720c */ /* 0x000fe20003f25070 */
[----:B------:R-:W-:Y:S01]  /*4230*/  IMAD.HI R6, R6, 0x2, RZ ;  /* 0x0000000206067827 */ /* 0x000fe200078e02ff */
[----:B------:R-:W-:Y:S01]  /*4240*/  IADD3 R22, P0, P4, R14, c[0x0][0x178], R7 ;  /* 0x00005e000e167a10 */ /* 0x000fe20007c1e007 */
[----:B------:R-:W-:Y:S01]  /*4250*/  BAR.SYNC.DEFER_BLOCKING 0x0 ;  /* 0x0000000000007b1d */ /* 0x000fe20000010000 */
[----:B------:R-:W-:Y:S01]  /*4260*/  SGXT R7, R9, 0x1 ;  /* 0x000000010907781a */ /* 0x000fe20000000200 */
[----:B------:R-:W-:Y:S01]  /*4270*/  IMAD R23, R13, 0x4, R16 ;  /* 0x000000040d177824 */ /* 0x000fe200078e0210 */
[----:B------:R-:W-:Y:S01]  /*4280*/  SHF.R.S32.HI R9, RZ, 0x3, R0 ;  /* 0x00000003ff097819 */ /* 0x000fe20000011400 */
[----:B------:R-:W-:Y:S01]  /*4290*/  @P5 FMUL R63, R63, 0.25 ;  /* 0x3e8000003f3f5820 */ /* 0x000fe20000400000 */
[----:B------:R-:W-:Y:S01]  /*42a0*/  LOP3.LUT R10, R7, 0x204, RZ, 0xc0, !PT ;  /* 0x00000204070a7812 */ /* 0x000fe200078ec0ff */
[----:B------:R-:W-:Y:S01]  /*42b0*/  IMAD.HI R7, R8, 0x2, RZ ;  /* 0x0000000208077827 */ /* 0x000fe200078e02ff */
[----:B------:R-:W-:-:S02]  /*42c0*/  SGXT R8, R9, 0x1 ;  /* 0x000000010908781a */ /* 0x000fc40000000200 */
[----:B------:R-:W-:Y:S01]  /*42d0*/  FSETP.GT.AND P2, PT, |R15|, 8.50705917302346158658e+37, PT ;  /* 0x7e8000000f00780b */ /* 0x000fe20003f44200 */
[----:B------:R-:W-:Y:S01]  /*42e0*/  IMAD R10, R11, 0x4, R10 ;  /* 0x000000040b0a7824 */ /* 0x000fe200078e020a */
[----:B------:R-:W-:Y:S01]  /*42f0*/  IADD3.X R24, R7, c[0x0][0x17c], R6, P0, P4 ;  /* 0x00005f0007187a10 */ /* 0x000fe200007e8406 */
[C---:B------:R-:W-:Y:S01]  /*4300*/  FMUL R6, R15.reuse, 8388608 ;  /* 0x4b0000000f067820 */ /* 0x040fe20000400000 */
[----:B------:R-:W-:Y:S01]  /*4310*/  LOP3.LUT R7, R8, 0x140, RZ, 0xc0, !PT ;  /* 0x0000014008077812 */ /* 0x000fe200078ec0ff */
[----:B------:R-:W-:Y:S01]  /*4320*/  @P5 FMUL R62, R62, 0.25 ;  /* 0x3e8000003e3e5820 */ /* 0x000fe20000400000 */
[----:B------:R-:W-:Y:S01]  /*4330*/  FSETP.GEU.AND P3, PT, |R15|, 1.175494350822287508e-38, PT ;  /* 0x008000000f00780b */ /* 0x000fe20003f6e200 */
[----:B------:R-:W-:Y:S01]  /*4340*/  @P5 FMUL R67, R67, 0.25 ;  /* 0x3e80000043435820 */ /* 0x000fe20000400000 */
[----:B------:R-:W-:Y:S01]  /*4350*/  LOP3.LUT R7, R7, 0x38, R12, 0xf8, !PT ;  /* 0x0000003807077812 */ /* 0x000fe200078ef80c */
[----:B------:R-:W-:Y:S01]  /*4360*/  @P5 FMUL R66, R66, 0.25 ;  /* 0x3e80000042425820 */ /* 0x000fe20000400000 */
[----:B------:R-:W-:Y:S01]  /*4370*/  FSETP.GEU.AND P4, PT, R15, 1.175494350822287508e-38, PT ;  /* 0x008000000f00780b */ /* 0x000fe20003f8e000 */
[----:B------:R-:W-:Y:S01]  /*4380*/  IMAD.MOV.U32 R25, RZ, RZ, 0x3dc6b27f ;  /* 0x3dc6b27fff197424 */ /* 0x000fe200078e00ff */
[----:B------:R-:W-:Y:S01]  /*4390*/  FSETP.GEU.AND P6, PT, |R29|, 1.175494350822287508e-38, PT ;  /* 0x008000001d00780b */ /* 0x000fe20003fce200 */
[----:B------:R-:W-:Y:S01]  /*43a0*/  @P2 FMUL R61, R61, 0.25 ;  /* 0x3e8000003d3d2820 */ /* 0x000fe20000400000 */
[----:B------:R-:W-:Y:S01]  /*43b0*/  LOP3.LUT R9, R7, 0x40, R0, 0x78, !PT ;  /* 0x0000004007097812 */ /* 0x000fe200078e7800 */
[C---:B------:R-:W-:Y:S01]  /*43c0*/  IMAD.SHL.U32 R7, R0.reuse, 0x40, RZ ;  /* 0x0000004000077824 */ /* 0x040fe200078e00ff */
[----:B------:R-:W-:Y:S01]  /*43d0*/  LOP3.LUT P0, RZ, R0, 0x60, RZ, 0xc0, !PT ;  /* 0x0000006000ff7812 */ /* 0x000fe2000780c0ff */
[----:B------:R-:W-:Y:S01]  /*43e0*/  FMUL R0, R29, 8388608 ;  /* 0x4b0000001d007820 */ /* 0x000fe20000400000 */
[----:B------:R-:W-:Y:S01]  /*43f0*/  FSEL R27, R6, R15, !P4 ;  /* 0x0000000f061b7208 */ /* 0x000fe20006000000 */
[----:B------:R-:W-:Y:S01]  /*4400*/  @P2 FMUL R15, R15, 0.25 ;  /* 0x3e8000000f0f2820 */ /* 0x000fe20000400000 */
[----:B------:R-:W-:Y:S01]  /*4410*/  SEL R6, RZ, 0x204, !P1 ;  /* 0x00000204ff067807 */ /* 0x000fe20004800000 */
[----:B------:R-:W-:Y:S01]  /*4420*/  IMAD.IADD R21, R10, 0x1, R9 ;  /* 0x000000010a157824 */ /* 0x000fe200078e0209 */
[----:B------:R-:W-:Y:S01]  /*4430*/  FSETP.GEU.AND P1, PT, R29, 1.175494350822287508e-38, PT ;  /* 0x008000001d00780b */ /* 0x000fe20003f2e000 */
[----:B------:R-:W-:Y:S01]  /*4440*/  @!P3 FMUL R15, R15, 16777216 ;  /* 0x4b8000000f0fb820 */ /* 0x000fe20000400000 */
[----:B------:R-:W-:Y:S01]  /*4450*/  LOP3.LUT R8, R6, 0x3c, R5, 0x78, !PT ;  /* 0x0000003c06087812 */ /* 0x000fe200078e7805 */
[----:B------:R-:W-:Y:S01]  /*4460*/  @P2 FMUL R60, R60, 0.25 ;  /* 0x3e8000003c3c2820 */ /* 0x000fe20000400000 */
[----:B------:R-:W-:Y:S01]  /*4470*/  FSEL R31, R0, R29, !P1 ;  /* 0x0000001d001f7208 */ /* 0x000fe20004800000 */
[----:B------:R-:W-:Y:S01]  /*4480*/  @P5 FMUL R29, R29, 0.25 ;  /* 0x3e8000001d1d5820 */ /* 0x000fe20000400000 */
[----:B------:R-:W0:Y:S01]  /*4490*/  MUFU.RCP R6, R15 ;  /* 0x0000000f00067308 */ /* 0x000e220000001000 */
[----:B------:R-:W-:Y:S01]  /*44a0*/  @P2 FMUL R65, R65, 0.25 ;  /* 0x3e80000041412820 */ /* 0x000fe20000400000 */
[----:B------:R-:W-:Y:S01]  /*44b0*/  IADD3 R0, R27, -0x3f3504f3, RZ ;  /* 0xc0cafb0d1b007810 */ /* 0x000fe20007ffe0ff */
[----:B------:R-:W-:Y:S01]  /*44c0*/  @!P6 FMUL R29, R29, 16777216 ;  /* 0x4b8000001d1de820 */ /* 0x000fe20000400000 */
[----:B------:R-:W-:Y:S01]  /*44d0*/  LOP3.LUT R19, R8, 0x40, R7, 0xf8, !PT ;  /* 0x0000004008137812 */ /* 0x000fe200078ef807 */
[----:B------:R-:W-:Y:S01]  /*44e0*/  @P2 FMUL R64, R64, 0.25 ;  /* 0x3e80000040402820 */ /* 0x000fe20000400000 */
[----:B------:R-:W-:Y:S01]  /*44f0*/  IADD3 R7, R31, -0x3f3504f3, RZ ;  /* 0xc0cafb0d1f077810 */ /* 0x000fe20007ffe0ff */
[----:B------:R-:W-:Y:S01]  /*4500*/  @!P3 FMUL R61, R61, 16777216 ;  /* 0x4b8000003d3db820 */ /* 0x000fe20000400000 */
[----:B------:R-:W1:Y:S01]  /*4510*/  MUFU.RCP R9, R29 ;  /* 0x0000001d00097308 */ /* 0x000e620000001000 */
[----:B------:R-:W-:Y:S01]  /*4520*/  @!P3 FMUL R60, R60, 16777216 ;  /* 0x4b8000003c3cb820 */ /* 0x000fe20000400000 */
[----:B------:R-:W-:Y:S01]  /*4530*/  LOP3.LUT R10, R7, 0xff800000, RZ, 0xc0, !PT ;  /* 0xff800000070a7812 */ /* 0x000fe200078ec0ff */
[----:B------:R-:W-:Y:S01]  /*4540*/  @!P3 FMUL R65, R65, 16777216 ;  /* 0x4b8000004141b820 */ /* 0x000fe20000400000 */
[----:B------:R-:W-:Y:S01]  /*4550*/  ISETP.GE.U32.AND P2, PT, R27, 0x7f800000, PT ;  /* 0x7f8000001b00780c */ /* 0x000fe20003f46070 */
[----:B------:R-:W-:Y:S01]  /*4560*/  @!P3 FMUL R64, R64, 16777216 ;  /* 0x4b8000004040b820 */ /* 0x000fe20000400000 */
[----:B------:R-:W-:Y:S01]  /*4570*/  ISETP.GE.U32.AND P3, PT, R31, 0x7f800000, PT ;  /* 0x7f8000001f00780c */ /* 0x000fe20003f66070 */
[----:B------:R-:W-:Y:S01]  /*4580*/  @!P6 FMUL R63, R63, 16777216 ;  /* 0x4b8000003f3fe820 */ /* 0x000fe20000400000 */
[----:B------:R-:W-:Y:S01]  /*4590*/  LOP3.LUT R5, R5, 0x78, RZ, 0xc0, !PT ;  /* 0x0000007805057812 */ /* 0x000fe200078ec0ff */
[----:B------:R-:W-:-:S02]  /*45a0*/  @!P6 FMUL R62, R62, 16777216 ;  /* 0x4b8000003e3ee820 */ /* 0x000fc40000400000 */
[----:B------:R-:W-:Y:S02]  /*45b0*/  @!P6 FMUL R67, R67, 16777216 ;  /* 0x4b8000004343e820 */ /* 0x000fe40000400000 */
[C---:B0-----:R-:W-:Y:S02]  /*45c0*/  FMUL R15, R6.reuse, R61 ;  /* 0x0000003d060f7220 */ /* 0x041fe40000400000 */
[C---:B------:R-:W-:Y:S02]  /*45d0*/  FMUL R16, R6.reuse, R60 ;  /* 0x0000003c06107220 */ /* 0x040fe40000400000 */
[C---:B------:R-:W-:Y:S02]  /*45e0*/  FMUL R20, R6.reuse, R65 ;  /* 0x0000004106147220 */ /* 0x040fe40000400000 */
[----:B------:R-:W-:Y:S01]  /*45f0*/  FMUL R17, R6, R64 ;  /* 0x0000004006117220 */ /* 0x000fe20000400000 */
[----:B------:R-:W-:Y:S01]  /*4600*/  LOP3.LUT R6, R0, 0xff800000, RZ, 0xc0, !PT ;  /* 0xff80000000067812 */ /* 0x000fe200078ec0ff */
[----:B------:R-:W-:Y:S01]  /*4610*/  @!P6 FMUL R66, R66, 16777216 ;  /* 0x4b8000004242e820 */ /* 0x000fe20000400000 */
[----:B------:R-:W-:Y:S01]  /*4620*/  F2FP.BF16.PACK_AB R15, R15, R20 ;  /* 0x000000140f0f723e */ /* 0x000fe200000010ff */
[C---:B-1----:R-:W-:Y:S01]  /*4630*/  FMUL R11, R9.reuse, R63 ;  /* 0x0000003f090b7220 */ /* 0x042fe20000400000 */
[----:B------:R-:W-:Y:S01]  /*4640*/  F2FP.BF16.PACK_AB R16, R16, R17 ;  /* 0x000000111010723e */ /* 0x000fe200000010ff */
[----:B------:R-:W-:Y:S01]  /*4650*/  FMUL R14, R9, R62 ;  /* 0x0000003e090e7220 */ /* 0x000fe20000400000 */
[----:B------:R-:W-:Y:S01]  /*4660*/  LOP3.LUT R20, R19, 0x40, RZ, 0x3c, !PT ;  /* 0x0000004013147812 */ /* 0x000fe200078e3cff */
[C---:B------:R-:W-:Y:S01]  /*4670*/  FMUL R18, R9.reuse, R67 ;  /* 0x0000004309127220 */ /* 0x040fe20000400000 */
[----:B------:R0:W-:Y:S01]  /*4680*/  STS [R19+0x80], R15 ;  /* 0x0000800f13007388 */ /* 0x0001e20000000800 */
[----:B------:R-:W-:-:S02]  /*4690*/  FMUL R9, R9, R66 ;  /* 0x0000004209097220 */ /* 0x000fc40000400000 */
[----:B------:R-:W-:Y:S01]  /*46a0*/  IMAD.IADD R0, R27, 0x1, -R6 ;  /* 0x000000011b007824 */ /* 0x000fe200078e0a06 */
[----:B------:R-:W-:Y:S01]  /*46b0*/  F2FP.BF16.PACK_AB R18, R11, R18 ;  /* 0x000000120b12723e */ /* 0x000fe200000010ff */
[----:B------:R-:W-:Y:S01]  /*46c0*/  IMAD.IADD R7, R31, 0x1, -R10 ;  /* 0x000000011f077824 */ /* 0x000fe200078e0a0a */
[----:B------:R-:W-:Y:S01]  /*46d0*/  F2FP.BF16.PACK_AB R17, R14, R9 ;  /* 0x000000090e11723e */ /* 0x000fe200000010ff */
[----:B------:R-:W-:Y:S01]  /*46e0*/  FADD R8, R0, -1 ;  /* 0xbf80000000087421 */ /* 0x000fe20000000000 */
[----:B------:R-:W-:Y:S01]  /*46f0*/  STS [R19], R16 ;  /* 0x0000001013007388 */ /* 0x000fe20000000800 */
[----:B------:R-:W-:Y:S01]  /*4700*/  FADD R13, R7, -1 ;  /* 0xbf800000070d7421 */ /* 0x000fe20000000000 */
[----:B0-----:R-:W-:Y:S01]  /*4710*/  LOP3.LUT R15, R21, 0x4, RZ, 0x3c, !PT ;  /* 0x00000004150f7812 */ /* 0x001fe200078e3cff */
[CC--:B------:R-:W-:Y:S01]  /*4720*/  FFMA.FTZ R7, R8.reuse, R25.reuse, -0.16845393180847167969 ;  /* 0xbe2c7f3008077423 */ /* 0x0c0fe20000010019 */
[----:B------:R-:W-:Y:S01]  /*4730*/  STS [R20+0x100], R17 ;  /* 0x0001001114007388 */ /* 0x000fe20000000800 */
[C---:B------:R-:W-:Y:S01]  /*4740*/  FFMA.FTZ R0, R13.reuse, R25, -0.16845393180847167969 ;  /* 0xbe2c7f300d007423 */ /* 0x040fe20000010019 */
[----:B------:R-:W-:Y:S01]  /*4750*/  I2F R11, R10 ;  /* 0x0000000a000b7306 */ /* 0x000fe20000201400 */
[----:B------:R-:W-:Y:S01]  /*4760*/  FFMA.FTZ R7, R8, R7, 0.1716887056827545166 ;  /* 0x3e2fcf2a08077423 */ /* 0x000fe20000010007 */
[----:B------:R-:W-:Y:S01]  /*4770*/  STS [R20+0x180], R18 ;  /* 0x0001801214007388 */ /* 0x000fe20000000800 */
[----:B------:R-:W-:-:S02]  /*4780*/  FFMA.FTZ R0, R13, R0, 0.1716887056827545166 ;  /* 0x3e2fcf2a0d007423 */ /* 0x000fc40000010000 */
[C---:B------:R-:W-:Y:S01]  /*4790*/  FFMA.FTZ R7, R8.reuse, R7, -0.17900948226451873779 ;  /* 0xbe374e4308077423 */ /* 0x040fe20000010007 */
[----:B------:R-:W-:Y:S01]  /*47a0*/  BAR.SYNC.DEFER_BLOCKING 0x0 ;  /* 0x0000000000007b1d */ /* 0x000fe20000010000 */
[C---:B------:R-:W-:Y:S02]  /*47b0*/  FFMA.FTZ R0, R13.reuse, R0, -0.17900948226451873779 ;  /* 0xbe374e430d007423 */ /* 0x040fe40000010000 */
[C---:B------:R-:W-:Y:S02]  /*47c0*/  FFMA.FTZ R7, R8.reuse, R7, 0.20512372255325317383 ;  /* 0x3e520bf408077423 */ /* 0x040fe40000010007 */
[C---:B------:R-:W-:Y:S02]  /*47d0*/  FFMA.FTZ R0, R13.reuse, R0, 0.20512372255325317383 ;  /* 0x3e520bf40d007423 */ /* 0x040fe40000010000 */
[C---:B------:R-:W-:Y:S02]  /*47e0*/  FFMA.FTZ R9, R8.reuse, R7, -0.24046532809734344482 ;  /* 0xbe763c8b08097423 */ /* 0x040fe40000010007 */
[----:B------:R-:W-:Y:S01]  /*47f0*/  FFMA.FTZ R0, R13, R0, -0.24046532809734344482 ;  /* 0xbe763c8b0d007423 */ /* 0x000fe20000010000 */
[----:B------:R0:W1:Y:S01]  /*4800*/  I2F R7, R6 ;  /* 0x0000000600077306 */ /* 0x0000620000201400 */
[----:B------:R-:W-:-:S02]  /*4810*/  FFMA.FTZ R9, R8, R9, 0.28857114911079406738 ;  /* 0x3e93bf9908097423 */ /* 0x000fc40000010009 */
[C---:B------:R-:W-:Y:S01]  /*4820*/  FFMA.FTZ R14, R13.reuse, R0, 0.28857114911079406738 ;  /* 0x3e93bf990d0e7423 */ /* 0x040fe20000010000 */
[----:B------:R-:W-:Y:S01]  /*4830*/  FSEL R0, RZ, -23, P4 ;  /* 0xc1b80000ff007808 */ /* 0x000fe20002000000 */
[C---:B------:R-:W-:Y:S02]  /*4840*/  FFMA.FTZ R9, R8.reuse, R9, -0.36067417263984680176 ;  /* 0xbeb8aa4908097423 */ /* 0x040fe40000010009 */
[C---:B------:R-:W-:Y:S02]  /*4850*/  FFMA.FTZ R14, R13.reuse, R14, -0.36067417263984680176 ;  /* 0xbeb8aa490d0e7423 */ /* 0x040fe4000001000e */
[C---:B------:R-:W-:Y:S01]  /*4860*/  FFMA.FTZ R9, R8.reuse, R9, 0.48089820146560668945 ;  /* 0x3ef6384a08097423 */ /* 0x040fe20000010009 */
[----:B0-----:R-:W-:Y:S01]  /*4870*/  FSEL R6, RZ, -23, P1 ;  /* 0xc1b80000ff067808 */ /* 0x001fe20000800000 */
[----:B------:R-:W-:Y:S01]  /*4880*/  FFMA.FTZ R14, R13, R14, 0.48089820146560668945 ;  /* 0x3ef6384a0d0e7423 */ /* 0x000fe2000001000e */
[----:B------:R-:W-:Y:S01]  /*4890*/  FSETP.NEU.AND P1, PT, R27, RZ, PT ;  /* 0x000000ff1b00720b */ /* 0x000fe20003f2d000 */
[----:B------:R-:W-:Y:S01]  /*48a0*/  FFMA.FTZ R9, R8, R9, -0.72134751081466674805 ;  /* 0xbf38aa3b08097423 */ /* 0x000fe20000010009 */
[----:B------:R-:W0:Y:S01]  /*48b0*/  LDS R21, [R21] ;  /* 0x0000000015157984 */ /* 0x000e220000000800 */
[----:B------:R-:W-:-:S02]  /*48c0*/  FFMA.FTZ R14, R13, R14, -0.72134751081466674805 ;  /* 0xbf38aa3b0d0e7423 */ /* 0x000fc4000001000e */
[C---:B------:R-:W-:Y:S01]  /*48d0*/  FMUL R9, R8.reuse, R9 ;  /* 0x0000000908097220 */ /* 0x040fe20000400000 */
[----:B------:R2:W3:Y:S01]  /*48e0*/  LDS R17, [R15] ;  /* 0x000000000f117984 */ /* 0x0004e20000000800 */
[C---:B------:R-:W-:Y:S02]  /*48f0*/  FMUL R14, R13.reuse, R14 ;  /* 0x0000000e0d0e7220 */ /* 0x040fe40000400000 */
[C---:B------:R-:W-:Y:S02]  /*4900*/  FMUL R9, R8.reuse, R9 ;  /* 0x0000000908097220 */ /* 0x040fe40000400000 */
[----:B------:R-:W-:Y:S02]  /*4910*/  FMUL R14, R13, R14 ;  /* 0x0000000e0d0e7220 */ /* 0x000fe40000400000 */
[----:B-1----:R-:W-:Y:S02]  /*4920*/  FFMA.FTZ R0, R7, 1.1920928955078125e-07, R0 ;  /* 0x3400000007007823 */ /* 0x002fe40000010000 */
[----:B------:R-:W-:-:S02]  /*4930*/  FFMA.FTZ R9, R8, 1.4426950216293334961, R9 ;  /* 0x3fb8aa3b08097823 */ /* 0x000fc40000010009 */
[----:B------:R-:W-:Y:S02]  /*4940*/  IMAD R7, R4, c[0x0][0x1c8], RZ ;  /* 0x0000720004077a24 */ /* 0x000fe400078e02ff */
[----:B------:R-:W-:Y:S02]  /*4950*/  IMAD.MOV.U32 R10, RZ, RZ, c[0x0][0x1c8] ;  /* 0x00007200ff0a7624 */ /* 0x000fe400078e00ff */
[----:B------:R-:W-:Y:S02]  /*4960*/  FFMA.FTZ R6, R11, 1.1920928955078125e-07, R6 ;  /* 0x340000000b067823 */ /* 0x000fe40000010006 */
[----:B------:R-:W-:Y:S01]  /*4970*/  FFMA.FTZ R13, R13, 1.4426950216293334961, R14 ;  /* 0x3fb8aa3b0d0d7823 */ /* 0x000fe2000001000e */
[----:B------:R-:W-:Y:S01]  /*4980*/  LOP3.LUT R14, R12, 0x38, RZ, 0xc0, !PT ;  /* 0x000000380c0e7812 */ /* 0x000fe200078ec0ff */
[----:B------:R-:W-:Y:S02]  /*4990*/  FADD R0, R0, R9 ;  /* 0x0000000900007221 */ /* 0x000fe40000000000 */
[----:B------:R-:W-:-:S02]  /*49a0*/  IMAD R9, R10, 0x4, R7 ;  /* 0x000000040a097824 */ /* 0x000fc400078e0207 */
[----:B------:R-:W-:Y:S02]  /*49b0*/  FADD R4, R6, R13 ;  /* 0x0000000d06047221 */ /* 0x000fe40000000000 */
[----:B------:R-:W-:Y:S02]  /*49c0*/  @P2 IMAD.MOV.U32 R8, RZ, RZ, 0x7f800000 ;  /* 0x7f800000ff082424 */ /* 0x000fe400078e00ff */
[----:B------:R-:W-:Y:S02]  /*49d0*/  @P3 IMAD.MOV.U32 R6, RZ, RZ, 0x7f800000 ;  /* 0x7f800000ff063424 */ /* 0x000fe400078e00ff */
[C---:B------:R-:W-:Y:S02]  /*49e0*/  IMAD R11, R10.reuse, 0x4, R9 ;  /* 0x000000040a0b7824 */ /* 0x040fe400078e0209 */
[----:B------:R-:W-:Y:S01]  /*49f0*/  @P2 FFMA.FTZ R0, R27, R8, +INF ;  /* 0x7f8000001b002423 */ /* 0x000fe20000010008 */
[C---:B------:R-:W-:Y:S01]  /*4a00*/  FSETP.NEU.AND P2, PT, R31.reuse, RZ, PT ;  /* 0x000000ff1f00720b */ /* 0x040fe20003f4d000 */
[----:B------:R-:W-:Y:S01]  /*4a10*/  @P3 FFMA.FTZ R4, R31, R6, +INF ;  /* 0x7f8000001f043423 */ /* 0x000fe20000010006 */
[-C--:B------:R-:W-:Y:S01]  /*4a20*/  LEA R6, P3, R7, R22.reuse, 0x1 ;  /* 0x0000001607067211 */ /* 0x080fe200078608ff */
[----:B------:R-:W-:Y:S01]  /*4a30*/  IMAD R13, R10, 0x4, R11 ;  /* 0x000000040a0d7824 */ /* 0x000fe200078e020b */
[----:B------:R-:W-:Y:S01]  /*4a40*/  LEA R8, P4, R9, R22, 0x1 ;  /* 0x0000001609087211 */ /* 0x000fe200078808ff */
[----:B------:R-:W-:Y:S01]  /*4a50*/  IMAD.IADD R14, R14, 0x1, R23 ;  /* 0x000000010e0e7824 */ /* 0x000fe200078e0217 */
[----:B------:R-:W-:-:S02]  /*4a60*/  FSEL R4, R4, -INF , P2 ;  /* 0xff80000004047808 */ /* 0x000fc40001000000 */
[----:B------:R-:W-:Y:S02]  /*4a70*/  LEA R10, P5, R11, R22, 0x1 ;  /* 0x000000160b0a7211 */ /* 0x000fe400078a08ff */
[----:B------:R-:W-:Y:S01]  /*4a80*/  LEA.HI.X.SX32 R7, R7, R24, 0x1, P3 ;  /* 0x0000001807077211 */ /* 0x000fe200018f0eff */
[----:B------:R-:W-:Y:S01]  /*4a90*/  FFMA R89, R4, 0.69314718246459960938, R89 ;  /* 0x3f31721804597823 */ /* 0x000fe20000000059 */
[----:B------:R-:W-:Y:S02]  /*4aa0*/  LEA R12, P3, R13, R22, 0x1 ;  /* 0x000000160d0c7211 */ /* 0x000fe400078608ff */
[-C--:B------:R-:W-:Y:S01]  /*4ab0*/  LEA.HI.X.SX32 R9, R9, R24.reuse, 0x1, P4 ;  /* 0x0000001809097211 */ /* 0x080fe200020f0eff */
[----:B0-----:R0:W-:Y:S01]  /*4ac0*/  STG.E.U16 [R6.64], R21 ;  /* 0x0000001506007986 */ /* 0x0011e2000c101506 */
[----:B--2---:R-:W-:Y:S02]  /*4ad0*/  FSEL R15, R0, -INF , P1 ;  /* 0xff800000000f7808 */ /* 0x004fe40000800000 */
[-C--:B------:R-:W-:Y:S01]  /*4ae0*/  LEA.HI.X.SX32 R11, R11, R24.reuse, 0x1, P5 ;  /* 0x000000180b0b7211 */ /* 0x080fe200028f0eff */
[----:B---3--:R0:W-:Y:S01]  /*4af0*/  STG.E.U16 [R8.64], R17 ;  /* 0x0000001108007986 */ /* 0x0081e2000c101506 */
[----:B------:R-:W-:Y:S01]  /*4b00*/  PRMT R0, R21, 0x7632, R0 ;  /* 0x0000763215007816 */ /* 0x000fe20000000000 */
[----:B------:R-:W-:Y:S01]  /*4b10*/  FFMA R88, R15, 0.69314718246459960938, R88 ;  /* 0x3f3172180f587823 */ /* 0x000fe20000000058 */
[----:B------:R-:W-:-:S02]  /*4b20*/  LEA.HI.X.SX32 R13, R13, R24, 0x1, P3 ;  /* 0x000000180d0d7211 */ /* 0x000fc400018f0eff */
[----:B------:R-:W-:Y:S01]  /*4b30*/  PRMT R4, R17, 0x7632, R4 ;  /* 0x0000763211047816 */ /* 0x000fe20000000004 */
[----:B------:R0:W-:Y:S04]  /*4b40*/  STG.E.U16 [R10.64], R0 ;  /* 0x000000000a007986 */ /* 0x0001e8000c101506 */
[----:B------:R0:W-:Y:S04]  /*4b50*/  STG.E.U16 [R12.64], R4 ;  /* 0x000000040c007986 */ /* 0x0001e8000c101506 */
[----:B------:R-:W-:Y:S06]  /*4b60*/  BAR.SYNC.DEFER_BLOCKING 0x0 ;  /* 0x0000000000007b1d */ /* 0x000fec0000010000 */
[----:B------:R0:W-:Y:S04]  /*4b70*/  STS.64 [R5], R88 ;  /* 0x0000005805007388 */ /* 0x0001e80000000a00 */
[----:B------:R-:W-:Y:S06]  /*4b80*/  BAR.SYNC.DEFER_BLOCKING 0x0 ;  /* 0x0000000000007b1d */ /* 0x000fec0000010000 */
[----:B------:R-:W-:Y:S05]  /*4b90*/  @P0 EXIT ;  /* 0x000000000000094d */ /* 0x000fea0003800000 */
[----:B0-----:R-:W0:Y:S01]  /*4ba0*/  LDS R7, [R14] ;  /* 0x000000000e077984 */ /* 0x001e220000000800 */
[----:B------:R-:W-:-:S02]  /*4bb0*/  IMAD R2, R2, c[0x0][0x1cc], RZ ;  /* 0x0000730002027a24 */ /* 0x000fc400078e02ff */
[C---:B------:R-:W-:Y:S02]  /*4bc0*/  IMAD.SHL.U32 R5, R3.reuse, 0x4, RZ ;  /* 0x0000000403057824 */ /* 0x040fe400078e00ff */
[----:B------:R-:W-:Y:S02]  /*4bd0*/  IMAD.SHL.U32 R0, R2, 0x4, RZ ;  /* 0x0000000402007824 */ /* 0x000fe400078e00ff */
[----:B------:R-:W-:-:S04]  /*4be0*/  IMAD.HI R4, R3, 0x4, RZ ;  /* 0x0000000403047827 */ /* 0x000fc800078e02ff */
[----:B------:R-:W-:Y:S01]  /*4bf0*/  IMAD.HI R3, R2, 0x4, RZ ;  /* 0x0000000402037827 */ /* 0x000fe200078e02ff */
[----:B------:R-:W-:-:S04]  /*4c00*/  IADD3 R2, P0, P1, R5, c[0x0][0x180], R0 ;  /* 0x0000600005027a10 */ /* 0x000fc8000791e000 */
[----:B------:R-:W-:-:S05]  /*4c10*/  IADD3.X R3, R4, c[0x0][0x184], R3, P0, P1 ;  /* 0x0000610004037a10 */ /* 0x000fca00007e2403 */
[----:B0-----:R-:W-:Y:S01]  /*4c20*/  STG.E [R2.64], R7 ;  /* 0x0000000702007986 */ /* 0x001fe2000c101906 */
[----:B------:R-:W-:Y:S05]  /*4c30*/  EXIT ;  /* 0x000000000000794d */ /* 0x000fea0003800000 */
.L_x_2:
[----:B------:R-:W-:-:S00]  /*4c40*/  BRA `(.L_x_2) ;  /* 0xfffffff000007947 */ /* 0x000fc0000383ffff */
[----:B------:R-:W-:-:S00]  /*4c50*/  NOP ;  /* 0x0000000000007918 */ /* 0x000fc00000000000 */
        /* <DEDUP_REMOVED lines=10> */
.L_x_3:


//--------------------- .nv.global.init           --------------------------
	.section	.nv.global.init,"aw",@progbits
.nv.global.init:
	.type		_$_str,@object
	.size		_$_str,(.L_0 - _$_str)
_$_str:
        /*0000*/ 	.byte	0x5f, 0x5f, 0x43, 0x55, 0x44, 0x41, 0x5f, 0x46, 0x54, 0x5a, 0x00
.L_0:


//--------------------- .nv.shared.attn_fwd       --------------------------
	.section	.nv.shared.attn_fwd,"aw",@nobits
	.sectionflags	@""
	.align	16
